//
// Generated by NVIDIA NVVM Compiler
//
// Compiler Build ID: CL-36424714
// Cuda compilation tools, release 13.0, V13.0.88
// Based on NVVM 20.0.0
//

.version 9.0
.target sm_100
.address_size 64

	// .globl	_Z19makecontrast_kernelP6uchar4PKS_ihh
.extern .func  (.param .b32 func_retval0) vprintf
(
	.param .b64 vprintf_param_0,
	.param .b64 vprintf_param_1
)
;
.global .align 1 .b8 $str[16] = {97, 61, 37, 100, 44, 98, 61, 37, 100, 44, 99, 61, 37, 100, 10};

.visible .entry _Z19makecontrast_kernelP6uchar4PKS_ihh(
	.param .u64 .ptr .align 1 _Z19makecontrast_kernelP6uchar4PKS_ihh_param_0,
	.param .u64 .ptr .align 1 _Z19makecontrast_kernelP6uchar4PKS_ihh_param_1,
	.param .u32 _Z19makecontrast_kernelP6uchar4PKS_ihh_param_2,
	.param .u8 _Z19makecontrast_kernelP6uchar4PKS_ihh_param_3,
	.param .u8 _Z19makecontrast_kernelP6uchar4PKS_ihh_param_4
)
{
	.reg .pred 	%p<9>;
	.reg .b16 	%rs<3>;
	.reg .b32 	%r<137>;
	.reg .b32 	%f<60>;
	.reg .b64 	%rd<26>;

	ld.param.u64 	%rd10, [_Z19makecontrast_kernelP6uchar4PKS_ihh_param_0];
	ld.param.u64 	%rd11, [_Z19makecontrast_kernelP6uchar4PKS_ihh_param_1];
	ld.param.u32 	%r11, [_Z19makecontrast_kernelP6uchar4PKS_ihh_param_2];
	ld.param.u8 	%rs1, [_Z19makecontrast_kernelP6uchar4PKS_ihh_param_3];
	ld.param.u8 	%rs2, [_Z19makecontrast_kernelP6uchar4PKS_ihh_param_4];
	cvta.to.global.u64 	%rd1, %rd10;
	cvta.to.global.u64 	%rd2, %rd11;
	mov.u32 	%r12, %ntid.x;
	mov.u32 	%r13, %ctaid.x;
	mov.u32 	%r14, %tid.x;
	mad.lo.s32 	%r1, %r12, %r13, %r14;
	setp.gt.s32 	%p1, %r1, 609;
	@%p1 bra 	$L__BB0_10;
	cvt.u32.u16 	%r15, %rs1;
	cvt.u32.u16 	%r2, %rs2;
	sub.s32 	%r16, %r15, %r2;
	max.s32 	%r17, %r16, 1;
	cvt.rn.f32.u32 	%f2, %r17;
	mov.f32 	%f3, 0f437F0000;
	div.rn.f32 	%f1, %f3, %f2;
	setp.lt.s32 	%p2, %r11, 1;
	@%p2 bra 	$L__BB0_10;
	cvt.s64.s32 	%rd3, %r1;
	and.b32  	%r3, %r11, 3;
	setp.lt.u32 	%p3, %r11, 4;
	mov.b32 	%r136, 0;
	@%p3 bra 	$L__BB0_5;
	and.b32  	%r136, %r11, 2147483644;
	neg.s32 	%r134, %r136;
	shl.b64 	%rd12, %rd3, 2;
	add.s64 	%rd13, %rd12, 4880;
	add.s64 	%rd25, %rd2, %rd13;
	add.s64 	%rd24, %rd1, %rd13;
$L__BB0_4:
	.pragma "nounroll";
	ld.global.u32 	%r19, [%rd25+-4880];
	bfe.u32 	%r20, %r19, 0, 8;
	sub.s32 	%r21, %r20, %r2;
	cvt.rn.f32.s32 	%f4, %r21;
	mul.f32 	%f5, %f1, %f4;
	cvt.rzi.u32.f32 	%r22, %f5;
	bfe.u32 	%r23, %r19, 8, 8;
	sub.s32 	%r24, %r23, %r2;
	cvt.rn.f32.s32 	%f6, %r24;
	mul.f32 	%f7, %f1, %f6;
	cvt.rzi.u32.f32 	%r25, %f7;
	bfe.u32 	%r26, %r19, 16, 8;
	sub.s32 	%r27, %r26, %r2;
	cvt.rn.f32.s32 	%f8, %r27;
	mul.f32 	%f9, %f1, %f8;
	cvt.rzi.u32.f32 	%r28, %f9;
	bfe.u32 	%r29, %r19, 24, 8;
	sub.s32 	%r30, %r29, %r2;
	cvt.rn.f32.s32 	%f10, %r30;
	mul.f32 	%f11, %f1, %f10;
	cvt.rzi.u32.f32 	%r31, %f11;
	prmt.b32 	%r32, %r28, %r31, 0x3340U;
	prmt.b32 	%r33, %r22, %r25, 0x3340U;
	prmt.b32 	%r34, %r33, %r32, 0x5410U;
	st.global.u32 	[%rd24+-4880], %r34;
	ld.global.u32 	%r35, [%rd25+-2440];
	bfe.u32 	%r36, %r35, 0, 8;
	sub.s32 	%r37, %r36, %r2;
	cvt.rn.f32.s32 	%f12, %r37;
	mul.f32 	%f13, %f1, %f12;
	cvt.rzi.u32.f32 	%r38, %f13;
	bfe.u32 	%r39, %r35, 8, 8;
	sub.s32 	%r40, %r39, %r2;
	cvt.rn.f32.s32 	%f14, %r40;
	mul.f32 	%f15, %f1, %f14;
	cvt.rzi.u32.f32 	%r41, %f15;
	bfe.u32 	%r42, %r35, 16, 8;
	sub.s32 	%r43, %r42, %r2;
	cvt.rn.f32.s32 	%f16, %r43;
	mul.f32 	%f17, %f1, %f16;
	cvt.rzi.u32.f32 	%r44, %f17;
	bfe.u32 	%r45, %r35, 24, 8;
	sub.s32 	%r46, %r45, %r2;
	cvt.rn.f32.s32 	%f18, %r46;
	mul.f32 	%f19, %f1, %f18;
	cvt.rzi.u32.f32 	%r47, %f19;
	prmt.b32 	%r48, %r44, %r47, 0x3340U;
	prmt.b32 	%r49, %r38, %r41, 0x3340U;
	prmt.b32 	%r50, %r49, %r48, 0x5410U;
	st.global.u32 	[%rd24+-2440], %r50;
	ld.global.u32 	%r51, [%rd25];
	bfe.u32 	%r52, %r51, 0, 8;
	sub.s32 	%r53, %r52, %r2;
	cvt.rn.f32.s32 	%f20, %r53;
	mul.f32 	%f21, %f1, %f20;
	cvt.rzi.u32.f32 	%r54, %f21;
	bfe.u32 	%r55, %r51, 8, 8;
	sub.s32 	%r56, %r55, %r2;
	cvt.rn.f32.s32 	%f22, %r56;
	mul.f32 	%f23, %f1, %f22;
	cvt.rzi.u32.f32 	%r57, %f23;
	bfe.u32 	%r58, %r51, 16, 8;
	sub.s32 	%r59, %r58, %r2;
	cvt.rn.f32.s32 	%f24, %r59;
	mul.f32 	%f25, %f1, %f24;
	cvt.rzi.u32.f32 	%r60, %f25;
	bfe.u32 	%r61, %r51, 24, 8;
	sub.s32 	%r62, %r61, %r2;
	cvt.rn.f32.s32 	%f26, %r62;
	mul.f32 	%f27, %f1, %f26;
	cvt.rzi.u32.f32 	%r63, %f27;
	prmt.b32 	%r64, %r60, %r63, 0x3340U;
	prmt.b32 	%r65, %r54, %r57, 0x3340U;
	prmt.b32 	%r66, %r65, %r64, 0x5410U;
	st.global.u32 	[%rd24], %r66;
	ld.global.u32 	%r67, [%rd25+2440];
	bfe.u32 	%r68, %r67, 0, 8;
	sub.s32 	%r69, %r68, %r2;
	cvt.rn.f32.s32 	%f28, %r69;
	mul.f32 	%f29, %f1, %f28;
	cvt.rzi.u32.f32 	%r70, %f29;
	bfe.u32 	%r71, %r67, 8, 8;
	sub.s32 	%r72, %r71, %r2;
	cvt.rn.f32.s32 	%f30, %r72;
	mul.f32 	%f31, %f1, %f30;
	cvt.rzi.u32.f32 	%r73, %f31;
	bfe.u32 	%r74, %r67, 16, 8;
	sub.s32 	%r75, %r74, %r2;
	cvt.rn.f32.s32 	%f32, %r75;
	mul.f32 	%f33, %f1, %f32;
	cvt.rzi.u32.f32 	%r76, %f33;
	bfe.u32 	%r77, %r67, 24, 8;
	sub.s32 	%r78, %r77, %r2;
	cvt.rn.f32.s32 	%f34, %r78;
	mul.f32 	%f35, %f1, %f34;
	cvt.rzi.u32.f32 	%r79, %f35;
	prmt.b32 	%r80, %r76, %r79, 0x3340U;
	prmt.b32 	%r81, %r70, %r73, 0x3340U;
	prmt.b32 	%r82, %r81, %r80, 0x5410U;
	st.global.u32 	[%rd24+2440], %r82;
	add.s32 	%r134, %r134, 4;
	add.s64 	%rd25, %rd25, 9760;
	add.s64 	%rd24, %rd24, 9760;
	setp.ne.s32 	%p4, %r134, 0;
	@%p4 bra 	$L__BB0_4;
$L__BB0_5:
	setp.eq.s32 	%p5, %r3, 0;
	@%p5 bra 	$L__BB0_10;
	setp.eq.s32 	%p6, %r3, 1;
	@%p6 bra 	$L__BB0_8;
	mul.lo.s32 	%r83, %r136, 610;
	cvt.u64.u32 	%rd14, %r83;
	add.s64 	%rd15, %rd14, %rd3;
	shl.b64 	%rd16, %rd15, 2;
	add.s64 	%rd17, %rd2, %rd16;
	add.s64 	%rd18, %rd1, %rd16;
	ld.global.u32 	%r84, [%rd17];
	bfe.u32 	%r85, %r84, 0, 8;
	sub.s32 	%r86, %r85, %r2;
	cvt.rn.f32.s32 	%f36, %r86;
	mul.f32 	%f37, %f1, %f36;
	cvt.rzi.u32.f32 	%r87, %f37;
	bfe.u32 	%r88, %r84, 8, 8;
	sub.s32 	%r89, %r88, %r2;
	cvt.rn.f32.s32 	%f38, %r89;
	mul.f32 	%f39, %f1, %f38;
	cvt.rzi.u32.f32 	%r90, %f39;
	bfe.u32 	%r91, %r84, 16, 8;
	sub.s32 	%r92, %r91, %r2;
	cvt.rn.f32.s32 	%f40, %r92;
	mul.f32 	%f41, %f1, %f40;
	cvt.rzi.u32.f32 	%r93, %f41;
	bfe.u32 	%r94, %r84, 24, 8;
	sub.s32 	%r95, %r94, %r2;
	cvt.rn.f32.s32 	%f42, %r95;
	mul.f32 	%f43, %f1, %f42;
	cvt.rzi.u32.f32 	%r96, %f43;
	prmt.b32 	%r97, %r93, %r96, 0x3340U;
	prmt.b32 	%r98, %r87, %r90, 0x3340U;
	prmt.b32 	%r99, %r98, %r97, 0x5410U;
	st.global.u32 	[%rd18], %r99;
	ld.global.u32 	%r100, [%rd17+2440];
	bfe.u32 	%r101, %r100, 0, 8;
	sub.s32 	%r102, %r101, %r2;
	cvt.rn.f32.s32 	%f44, %r102;
	mul.f32 	%f45, %f1, %f44;
	cvt.rzi.u32.f32 	%r103, %f45;
	bfe.u32 	%r104, %r100, 8, 8;
	sub.s32 	%r105, %r104, %r2;
	cvt.rn.f32.s32 	%f46, %r105;
	mul.f32 	%f47, %f1, %f46;
	cvt.rzi.u32.f32 	%r106, %f47;
	bfe.u32 	%r107, %r100, 16, 8;
	sub.s32 	%r108, %r107, %r2;
	cvt.rn.f32.s32 	%f48, %r108;
	mul.f32 	%f49, %f1, %f48;
	cvt.rzi.u32.f32 	%r109, %f49;
	bfe.u32 	%r110, %r100, 24, 8;
	sub.s32 	%r111, %r110, %r2;
	cvt.rn.f32.s32 	%f50, %r111;
	mul.f32 	%f51, %f1, %f50;
	cvt.rzi.u32.f32 	%r112, %f51;
	prmt.b32 	%r113, %r109, %r112, 0x3340U;
	prmt.b32 	%r114, %r103, %r106, 0x3340U;
	prmt.b32 	%r115, %r114, %r113, 0x5410U;
	st.global.u32 	[%rd18+2440], %r115;
	add.s32 	%r136, %r136, 2;
$L__BB0_8:
	and.b32  	%r116, %r11, 1;
	setp.eq.b32 	%p7, %r116, 1;
	not.pred 	%p8, %p7;
	@%p8 bra 	$L__BB0_10;
	mul.lo.s32 	%r117, %r136, 610;
	cvt.u64.u32 	%rd19, %r117;
	add.s64 	%rd20, %rd19, %rd3;
	shl.b64 	%rd21, %rd20, 2;
	add.s64 	%rd22, %rd2, %rd21;
	add.s64 	%rd23, %rd1, %rd21;
	ld.global.u32 	%r118, [%rd22];
	bfe.u32 	%r119, %r118, 0, 8;
	sub.s32 	%r120, %r119, %r2;
	cvt.rn.f32.s32 	%f52, %r120;
	mul.f32 	%f53, %f1, %f52;
	cvt.rzi.u32.f32 	%r121, %f53;
	bfe.u32 	%r122, %r118, 8, 8;
	sub.s32 	%r123, %r122, %r2;
	cvt.rn.f32.s32 	%f54, %r123;
	mul.f32 	%f55, %f1, %f54;
	cvt.rzi.u32.f32 	%r124, %f55;
	bfe.u32 	%r125, %r118, 16, 8;
	sub.s32 	%r126, %r125, %r2;
	cvt.rn.f32.s32 	%f56, %r126;
	mul.f32 	%f57, %f1, %f56;
	cvt.rzi.u32.f32 	%r127, %f57;
	bfe.u32 	%r128, %r118, 24, 8;
	sub.s32 	%r129, %r128, %r2;
	cvt.rn.f32.s32 	%f58, %r129;
	mul.f32 	%f59, %f1, %f58;
	cvt.rzi.u32.f32 	%r130, %f59;
	prmt.b32 	%r131, %r127, %r130, 0x3340U;
	prmt.b32 	%r132, %r121, %r124, 0x3340U;
	prmt.b32 	%r133, %r132, %r131, 0x5410U;
	st.global.u32 	[%rd23], %r133;
$L__BB0_10:
	ret;

}
	// .globl	_Z20makecontrast1_kernelPhPKhihh
.visible .entry _Z20makecontrast1_kernelPhPKhihh(
	.param .u64 .ptr .align 1 _Z20makecontrast1_kernelPhPKhihh_param_0,
	.param .u64 .ptr .align 1 _Z20makecontrast1_kernelPhPKhihh_param_1,
	.param .u32 _Z20makecontrast1_kernelPhPKhihh_param_2,
	.param .u8 _Z20makecontrast1_kernelPhPKhihh_param_3,
	.param .u8 _Z20makecontrast1_kernelPhPKhihh_param_4
)
{
	.reg .pred 	%p<11>;
	.reg .b16 	%rs<3>;
	.reg .b32 	%r<75>;
	.reg .b32 	%f<34>;
	.reg .b64 	%rd<27>;

	ld.param.u64 	%rd10, [_Z20makecontrast1_kernelPhPKhihh_param_0];
	ld.param.u64 	%rd11, [_Z20makecontrast1_kernelPhPKhihh_param_1];
	ld.param.u32 	%r14, [_Z20makecontrast1_kernelPhPKhihh_param_2];
	ld.param.u8 	%rs1, [_Z20makecontrast1_kernelPhPKhihh_param_3];
	ld.param.u8 	%rs2, [_Z20makecontrast1_kernelPhPKhihh_param_4];
	cvta.to.global.u64 	%rd1, %rd10;
	cvta.to.global.u64 	%rd2, %rd11;
	mov.u32 	%r15, %ntid.x;
	mov.u32 	%r16, %ctaid.x;
	mov.u32 	%r17, %tid.x;
	mad.lo.s32 	%r1, %r15, %r16, %r17;
	setp.gt.s32 	%p1, %r1, 2439;
	@%p1 bra 	$L__BB1_13;
	cvt.u32.u16 	%r18, %rs1;
	cvt.u32.u16 	%r2, %rs2;
	sub.s32 	%r19, %r18, %r2;
	max.s32 	%r20, %r19, 1;
	cvt.rn.f32.u32 	%f2, %r20;
	mov.f32 	%f3, 0f437F0000;
	div.rn.f32 	%f1, %f3, %f2;
	setp.lt.s32 	%p2, %r14, 1;
	@%p2 bra 	$L__BB1_13;
	cvt.s64.s32 	%rd3, %r1;
	and.b32  	%r3, %r14, 7;
	setp.lt.u32 	%p3, %r14, 8;
	mov.b32 	%r73, 0;
	@%p3 bra 	$L__BB1_5;
	and.b32  	%r73, %r14, 2147483640;
	neg.s32 	%r71, %r73;
	add.s64 	%rd12, %rd3, 9760;
	add.s64 	%rd26, %rd2, %rd12;
	add.s64 	%rd25, %rd1, %rd12;
$L__BB1_4:
	.pragma "nounroll";
	ld.global.u8 	%r22, [%rd26+-9760];
	sub.s32 	%r23, %r22, %r2;
	cvt.rn.f32.s32 	%f4, %r23;
	mul.f32 	%f5, %f1, %f4;
	cvt.rzi.u32.f32 	%r24, %f5;
	st.global.u8 	[%rd25+-9760], %r24;
	ld.global.u8 	%r25, [%rd26+-7320];
	sub.s32 	%r26, %r25, %r2;
	cvt.rn.f32.s32 	%f6, %r26;
	mul.f32 	%f7, %f1, %f6;
	cvt.rzi.u32.f32 	%r27, %f7;
	st.global.u8 	[%rd25+-7320], %r27;
	ld.global.u8 	%r28, [%rd26+-4880];
	sub.s32 	%r29, %r28, %r2;
	cvt.rn.f32.s32 	%f8, %r29;
	mul.f32 	%f9, %f1, %f8;
	cvt.rzi.u32.f32 	%r30, %f9;
	st.global.u8 	[%rd25+-4880], %r30;
	ld.global.u8 	%r31, [%rd26+-2440];
	sub.s32 	%r32, %r31, %r2;
	cvt.rn.f32.s32 	%f10, %r32;
	mul.f32 	%f11, %f1, %f10;
	cvt.rzi.u32.f32 	%r33, %f11;
	st.global.u8 	[%rd25+-2440], %r33;
	ld.global.u8 	%r34, [%rd26];
	sub.s32 	%r35, %r34, %r2;
	cvt.rn.f32.s32 	%f12, %r35;
	mul.f32 	%f13, %f1, %f12;
	cvt.rzi.u32.f32 	%r36, %f13;
	st.global.u8 	[%rd25], %r36;
	ld.global.u8 	%r37, [%rd26+2440];
	sub.s32 	%r38, %r37, %r2;
	cvt.rn.f32.s32 	%f14, %r38;
	mul.f32 	%f15, %f1, %f14;
	cvt.rzi.u32.f32 	%r39, %f15;
	st.global.u8 	[%rd25+2440], %r39;
	ld.global.u8 	%r40, [%rd26+4880];
	sub.s32 	%r41, %r40, %r2;
	cvt.rn.f32.s32 	%f16, %r41;
	mul.f32 	%f17, %f1, %f16;
	cvt.rzi.u32.f32 	%r42, %f17;
	st.global.u8 	[%rd25+4880], %r42;
	ld.global.u8 	%r43, [%rd26+7320];
	sub.s32 	%r44, %r43, %r2;
	cvt.rn.f32.s32 	%f18, %r44;
	mul.f32 	%f19, %f1, %f18;
	cvt.rzi.u32.f32 	%r45, %f19;
	st.global.u8 	[%rd25+7320], %r45;
	add.s32 	%r71, %r71, 8;
	add.s64 	%rd26, %rd26, 19520;
	add.s64 	%rd25, %rd25, 19520;
	setp.ne.s32 	%p4, %r71, 0;
	@%p4 bra 	$L__BB1_4;
$L__BB1_5:
	setp.eq.s32 	%p5, %r3, 0;
	@%p5 bra 	$L__BB1_13;
	and.b32  	%r9, %r14, 3;
	setp.lt.u32 	%p6, %r3, 4;
	@%p6 bra 	$L__BB1_8;
	mul.lo.s32 	%r46, %r73, 2440;
	cvt.u64.u32 	%rd13, %r46;
	add.s64 	%rd14, %rd13, %rd3;
	add.s64 	%rd15, %rd2, %rd14;
	add.s64 	%rd16, %rd1, %rd14;
	ld.global.u8 	%r47, [%rd15];
	sub.s32 	%r48, %r47, %r2;
	cvt.rn.f32.s32 	%f20, %r48;
	mul.f32 	%f21, %f1, %f20;
	cvt.rzi.u32.f32 	%r49, %f21;
	st.global.u8 	[%rd16], %r49;
	ld.global.u8 	%r50, [%rd15+2440];
	sub.s32 	%r51, %r50, %r2;
	cvt.rn.f32.s32 	%f22, %r51;
	mul.f32 	%f23, %f1, %f22;
	cvt.rzi.u32.f32 	%r52, %f23;
	st.global.u8 	[%rd16+2440], %r52;
	ld.global.u8 	%r53, [%rd15+4880];
	sub.s32 	%r54, %r53, %r2;
	cvt.rn.f32.s32 	%f24, %r54;
	mul.f32 	%f25, %f1, %f24;
	cvt.rzi.u32.f32 	%r55, %f25;
	st.global.u8 	[%rd16+4880], %r55;
	ld.global.u8 	%r56, [%rd15+7320];
	sub.s32 	%r57, %r56, %r2;
	cvt.rn.f32.s32 	%f26, %r57;
	mul.f32 	%f27, %f1, %f26;
	cvt.rzi.u32.f32 	%r58, %f27;
	st.global.u8 	[%rd16+7320], %r58;
	add.s32 	%r73, %r73, 4;
$L__BB1_8:
	setp.eq.s32 	%p7, %r9, 0;
	@%p7 bra 	$L__BB1_13;
	setp.eq.s32 	%p8, %r9, 1;
	@%p8 bra 	$L__BB1_11;
	mul.lo.s32 	%r59, %r73, 2440;
	cvt.u64.u32 	%rd17, %r59;
	add.s64 	%rd18, %rd17, %rd3;
	add.s64 	%rd19, %rd2, %rd18;
	add.s64 	%rd20, %rd1, %rd18;
	ld.global.u8 	%r60, [%rd19];
	sub.s32 	%r61, %r60, %r2;
	cvt.rn.f32.s32 	%f28, %r61;
	mul.f32 	%f29, %f1, %f28;
	cvt.rzi.u32.f32 	%r62, %f29;
	st.global.u8 	[%rd20], %r62;
	ld.global.u8 	%r63, [%rd19+2440];
	sub.s32 	%r64, %r63, %r2;
	cvt.rn.f32.s32 	%f30, %r64;
	mul.f32 	%f31, %f1, %f30;
	cvt.rzi.u32.f32 	%r65, %f31;
	st.global.u8 	[%rd20+2440], %r65;
	add.s32 	%r73, %r73, 2;
$L__BB1_11:
	and.b32  	%r66, %r14, 1;
	setp.eq.b32 	%p9, %r66, 1;
	not.pred 	%p10, %p9;
	@%p10 bra 	$L__BB1_13;
	mul.lo.s32 	%r67, %r73, 2440;
	cvt.u64.u32 	%rd21, %r67;
	add.s64 	%rd22, %rd21, %rd3;
	add.s64 	%rd23, %rd2, %rd22;
	add.s64 	%rd24, %rd1, %rd22;
	ld.global.u8 	%r68, [%rd23];
	sub.s32 	%r69, %r68, %r2;
	cvt.rn.f32.s32 	%f32, %r69;
	mul.f32 	%f33, %f1, %f32;
	cvt.rzi.u32.f32 	%r70, %f33;
	st.global.u8 	[%rd24], %r70;
$L__BB1_13:
	ret;

}
	// .globl	_Z18verticalave_kernelPhPKhiS_S_
.visible .entry _Z18verticalave_kernelPhPKhiS_S_(
	.param .u64 .ptr .align 1 _Z18verticalave_kernelPhPKhiS_S__param_0,
	.param .u64 .ptr .align 1 _Z18verticalave_kernelPhPKhiS_S__param_1,
	.param .u32 _Z18verticalave_kernelPhPKhiS_S__param_2,
	.param .u64 .ptr .align 1 _Z18verticalave_kernelPhPKhiS_S__param_3,
	.param .u64 .ptr .align 1 _Z18verticalave_kernelPhPKhiS_S__param_4
)
{
	.reg .pred 	%p<20>;
	.reg .b16 	%rs<139>;
	.reg .b32 	%r<141>;
	.reg .b64 	%rd<31>;

	ld.param.u64 	%rd4, [_Z18verticalave_kernelPhPKhiS_S__param_0];
	ld.param.u64 	%rd7, [_Z18verticalave_kernelPhPKhiS_S__param_1];
	ld.param.u32 	%r51, [_Z18verticalave_kernelPhPKhiS_S__param_2];
	ld.param.u64 	%rd5, [_Z18verticalave_kernelPhPKhiS_S__param_3];
	ld.param.u64 	%rd6, [_Z18verticalave_kernelPhPKhiS_S__param_4];
	cvta.to.global.u64 	%rd1, %rd7;
	mov.u32 	%r52, %ntid.x;
	mov.u32 	%r53, %ctaid.x;
	mov.u32 	%r54, %tid.x;
	mad.lo.s32 	%r1, %r52, %r53, %r54;
	setp.gt.s32 	%p1, %r1, 2439;
	@%p1 bra 	$L__BB2_28;
	setp.lt.s32 	%p2, %r51, 1;
	mov.b32 	%r130, 0;
	@%p2 bra 	$L__BB2_14;
	and.b32  	%r2, %r51, 15;
	setp.lt.u32 	%p3, %r51, 16;
	mov.b32 	%r130, 0;
	mov.u32 	%r132, %r1;
	@%p3 bra 	$L__BB2_5;
	and.b32  	%r59, %r51, 2147483632;
	neg.s32 	%r131, %r59;
	add.s64 	%rd2, %rd1, 19520;
	mov.b32 	%r130, 0;
	mov.u32 	%r132, %r1;
$L__BB2_4:
	.pragma "nounroll";
	cvt.s64.s32 	%rd8, %r132;
	add.s64 	%rd9, %rd2, %rd8;
	ld.global.u8 	%r60, [%rd9+-19520];
	add.s32 	%r61, %r130, %r60;
	ld.global.u8 	%r62, [%rd9+-17080];
	add.s32 	%r63, %r61, %r62;
	ld.global.u8 	%r64, [%rd9+-14640];
	add.s32 	%r65, %r63, %r64;
	ld.global.u8 	%r66, [%rd9+-12200];
	add.s32 	%r67, %r65, %r66;
	ld.global.u8 	%r68, [%rd9+-9760];
	add.s32 	%r69, %r67, %r68;
	ld.global.u8 	%r70, [%rd9+-7320];
	add.s32 	%r71, %r69, %r70;
	ld.global.u8 	%r72, [%rd9+-4880];
	add.s32 	%r73, %r71, %r72;
	ld.global.u8 	%r74, [%rd9+-2440];
	add.s32 	%r75, %r73, %r74;
	ld.global.u8 	%r76, [%rd9];
	add.s32 	%r77, %r75, %r76;
	ld.global.u8 	%r78, [%rd9+2440];
	add.s32 	%r79, %r77, %r78;
	ld.global.u8 	%r80, [%rd9+4880];
	add.s32 	%r81, %r79, %r80;
	ld.global.u8 	%r82, [%rd9+7320];
	add.s32 	%r83, %r81, %r82;
	ld.global.u8 	%r84, [%rd9+9760];
	add.s32 	%r85, %r83, %r84;
	ld.global.u8 	%r86, [%rd9+12200];
	add.s32 	%r87, %r85, %r86;
	ld.global.u8 	%r88, [%rd9+14640];
	add.s32 	%r89, %r87, %r88;
	ld.global.u8 	%r90, [%rd9+17080];
	add.s32 	%r130, %r89, %r90;
	add.s32 	%r132, %r132, 39040;
	add.s32 	%r131, %r131, 16;
	setp.eq.s32 	%p4, %r131, 0;
	@%p4 bra 	$L__BB2_5;
	bra.uni 	$L__BB2_4;
$L__BB2_5:
	setp.eq.s32 	%p5, %r2, 0;
	@%p5 bra 	$L__BB2_14;
	and.b32  	%r7, %r51, 7;
	setp.lt.u32 	%p6, %r2, 8;
	@%p6 bra 	$L__BB2_8;
	cvt.s64.s32 	%rd10, %r132;
	add.s64 	%rd11, %rd1, %rd10;
	ld.global.u8 	%r92, [%rd11];
	add.s32 	%r93, %r130, %r92;
	ld.global.u8 	%r94, [%rd11+2440];
	add.s32 	%r95, %r93, %r94;
	ld.global.u8 	%r96, [%rd11+4880];
	add.s32 	%r97, %r95, %r96;
	ld.global.u8 	%r98, [%rd11+7320];
	add.s32 	%r99, %r97, %r98;
	ld.global.u8 	%r100, [%rd11+9760];
	add.s32 	%r101, %r99, %r100;
	ld.global.u8 	%r102, [%rd11+12200];
	add.s32 	%r103, %r101, %r102;
	ld.global.u8 	%r104, [%rd11+14640];
	add.s32 	%r105, %r103, %r104;
	ld.global.u8 	%r106, [%rd11+17080];
	add.s32 	%r130, %r105, %r106;
	add.s32 	%r132, %r132, 19520;
$L__BB2_8:
	setp.eq.s32 	%p7, %r7, 0;
	@%p7 bra 	$L__BB2_14;
	and.b32  	%r13, %r51, 3;
	setp.lt.u32 	%p8, %r7, 4;
	@%p8 bra 	$L__BB2_11;
	cvt.s64.s32 	%rd12, %r132;
	add.s64 	%rd13, %rd1, %rd12;
	ld.global.u8 	%r108, [%rd13];
	add.s32 	%r109, %r130, %r108;
	ld.global.u8 	%r110, [%rd13+2440];
	add.s32 	%r111, %r109, %r110;
	ld.global.u8 	%r112, [%rd13+4880];
	add.s32 	%r113, %r111, %r112;
	ld.global.u8 	%r114, [%rd13+7320];
	add.s32 	%r130, %r113, %r114;
	add.s32 	%r132, %r132, 9760;
$L__BB2_11:
	setp.eq.s32 	%p9, %r13, 0;
	@%p9 bra 	$L__BB2_14;
	neg.s32 	%r127, %r13;
$L__BB2_13:
	.pragma "nounroll";
	cvt.s64.s32 	%rd14, %r132;
	add.s64 	%rd15, %rd1, %rd14;
	ld.global.u8 	%r115, [%rd15];
	add.s32 	%r130, %r130, %r115;
	add.s32 	%r132, %r132, 2440;
	add.s32 	%r127, %r127, 1;
	setp.ne.s32 	%p10, %r127, 0;
	@%p10 bra 	$L__BB2_13;
$L__BB2_14:
	setp.lt.s32 	%p11, %r51, 1;
	mov.b16 	%rs138, 255;
	mov.b16 	%rs137, 0;
	@%p11 bra 	$L__BB2_27;
	and.b32  	%r27, %r51, 15;
	setp.lt.u32 	%p12, %r51, 16;
	mov.b16 	%rs137, 0;
	mov.b16 	%rs138, 255;
	mov.u32 	%r136, %r1;
	@%p12 bra 	$L__BB2_18;
	and.b32  	%r116, %r51, 2147483632;
	neg.s32 	%r134, %r116;
	add.s64 	%rd3, %rd1, 19520;
	mov.b16 	%rs137, 0;
	mov.b16 	%rs138, 255;
	mov.u32 	%r136, %r1;
$L__BB2_17:
	.pragma "nounroll";
	cvt.s64.s32 	%rd16, %r136;
	add.s64 	%rd17, %rd3, %rd16;
	ld.global.u8 	%rs34, [%rd17+-19520];
	and.b16  	%rs35, %rs137, 255;
	max.u16 	%rs36, %rs34, %rs35;
	and.b16  	%rs37, %rs138, 255;
	min.u16 	%rs38, %rs34, %rs37;
	ld.global.u8 	%rs39, [%rd17+-17080];
	max.u16 	%rs40, %rs39, %rs36;
	min.u16 	%rs41, %rs39, %rs38;
	ld.global.u8 	%rs42, [%rd17+-14640];
	max.u16 	%rs43, %rs42, %rs40;
	min.u16 	%rs44, %rs42, %rs41;
	ld.global.u8 	%rs45, [%rd17+-12200];
	max.u16 	%rs46, %rs45, %rs43;
	min.u16 	%rs47, %rs45, %rs44;
	ld.global.u8 	%rs48, [%rd17+-9760];
	max.u16 	%rs49, %rs48, %rs46;
	min.u16 	%rs50, %rs48, %rs47;
	ld.global.u8 	%rs51, [%rd17+-7320];
	max.u16 	%rs52, %rs51, %rs49;
	min.u16 	%rs53, %rs51, %rs50;
	ld.global.u8 	%rs54, [%rd17+-4880];
	max.u16 	%rs55, %rs54, %rs52;
	min.u16 	%rs56, %rs54, %rs53;
	ld.global.u8 	%rs57, [%rd17+-2440];
	max.u16 	%rs58, %rs57, %rs55;
	min.u16 	%rs59, %rs57, %rs56;
	ld.global.u8 	%rs60, [%rd17];
	max.u16 	%rs61, %rs60, %rs58;
	min.u16 	%rs62, %rs60, %rs59;
	ld.global.u8 	%rs63, [%rd17+2440];
	max.u16 	%rs64, %rs63, %rs61;
	min.u16 	%rs65, %rs63, %rs62;
	ld.global.u8 	%rs66, [%rd17+4880];
	max.u16 	%rs67, %rs66, %rs64;
	min.u16 	%rs68, %rs66, %rs65;
	ld.global.u8 	%rs69, [%rd17+7320];
	max.u16 	%rs70, %rs69, %rs67;
	min.u16 	%rs71, %rs69, %rs68;
	ld.global.u8 	%rs72, [%rd17+9760];
	max.u16 	%rs73, %rs72, %rs70;
	min.u16 	%rs74, %rs72, %rs71;
	ld.global.u8 	%rs75, [%rd17+12200];
	max.u16 	%rs76, %rs75, %rs73;
	min.u16 	%rs77, %rs75, %rs74;
	ld.global.u8 	%rs78, [%rd17+14640];
	max.u16 	%rs79, %rs78, %rs76;
	min.u16 	%rs80, %rs78, %rs77;
	ld.global.u8 	%rs81, [%rd17+17080];
	max.u16 	%rs137, %rs81, %rs79;
	min.u16 	%rs138, %rs81, %rs80;
	add.s32 	%r136, %r136, 39040;
	add.s32 	%r134, %r134, 16;
	setp.ne.s32 	%p13, %r134, 0;
	@%p13 bra 	$L__BB2_17;
$L__BB2_18:
	setp.eq.s32 	%p14, %r27, 0;
	@%p14 bra 	$L__BB2_27;
	and.b32  	%r40, %r51, 7;
	setp.lt.u32 	%p15, %r27, 8;
	@%p15 bra 	$L__BB2_21;
	cvt.s64.s32 	%rd18, %r136;
	add.s64 	%rd19, %rd1, %rd18;
	ld.global.u8 	%rs83, [%rd19];
	and.b16  	%rs84, %rs137, 255;
	max.u16 	%rs85, %rs83, %rs84;
	min.u16 	%rs86, %rs83, %rs138;
	ld.global.u8 	%rs87, [%rd19+2440];
	max.u16 	%rs88, %rs87, %rs85;
	min.u16 	%rs89, %rs87, %rs86;
	ld.global.u8 	%rs90, [%rd19+4880];
	max.u16 	%rs91, %rs90, %rs88;
	min.u16 	%rs92, %rs90, %rs89;
	ld.global.u8 	%rs93, [%rd19+7320];
	max.u16 	%rs94, %rs93, %rs91;
	min.u16 	%rs95, %rs93, %rs92;
	ld.global.u8 	%rs96, [%rd19+9760];
	max.u16 	%rs97, %rs96, %rs94;
	min.u16 	%rs98, %rs96, %rs95;
	ld.global.u8 	%rs99, [%rd19+12200];
	max.u16 	%rs100, %rs99, %rs97;
	min.u16 	%rs101, %rs99, %rs98;
	ld.global.u8 	%rs102, [%rd19+14640];
	max.u16 	%rs103, %rs102, %rs100;
	min.u16 	%rs104, %rs102, %rs101;
	ld.global.u8 	%rs105, [%rd19+17080];
	max.u16 	%rs137, %rs105, %rs103;
	min.u16 	%rs138, %rs105, %rs104;
	add.s32 	%r136, %r136, 19520;
$L__BB2_21:
	setp.eq.s32 	%p16, %r40, 0;
	@%p16 bra 	$L__BB2_27;
	and.b32  	%r43, %r51, 3;
	setp.lt.u32 	%p17, %r40, 4;
	@%p17 bra 	$L__BB2_24;
	cvt.s64.s32 	%rd20, %r136;
	add.s64 	%rd21, %rd1, %rd20;
	ld.global.u8 	%rs107, [%rd21];
	and.b16  	%rs108, %rs137, 255;
	max.u16 	%rs109, %rs107, %rs108;
	min.u16 	%rs110, %rs107, %rs138;
	ld.global.u8 	%rs111, [%rd21+2440];
	max.u16 	%rs112, %rs111, %rs109;
	min.u16 	%rs113, %rs111, %rs110;
	ld.global.u8 	%rs114, [%rd21+4880];
	max.u16 	%rs115, %rs114, %rs112;
	min.u16 	%rs116, %rs114, %rs113;
	ld.global.u8 	%rs117, [%rd21+7320];
	max.u16 	%rs137, %rs117, %rs115;
	min.u16 	%rs138, %rs117, %rs116;
	add.s32 	%r136, %r136, 9760;
$L__BB2_24:
	setp.eq.s32 	%p18, %r43, 0;
	@%p18 bra 	$L__BB2_27;
	neg.s32 	%r139, %r43;
$L__BB2_26:
	.pragma "nounroll";
	cvt.s64.s32 	%rd22, %r136;
	add.s64 	%rd23, %rd1, %rd22;
	ld.global.u8 	%rs118, [%rd23];
	and.b16  	%rs119, %rs137, 255;
	max.u16 	%rs137, %rs118, %rs119;
	and.b16  	%rs120, %rs138, 255;
	min.u16 	%rs138, %rs118, %rs120;
	add.s32 	%r136, %r136, 2440;
	add.s32 	%r139, %r139, 1;
	setp.ne.s32 	%p19, %r139, 0;
	@%p19 bra 	$L__BB2_26;
$L__BB2_27:
	div.u32 	%r117, %r130, %r51;
	cvt.s64.s32 	%rd24, %r1;
	cvta.to.global.u64 	%rd25, %rd4;
	add.s64 	%rd26, %rd25, %rd24;
	st.global.u8 	[%rd26], %r117;
	cvta.to.global.u64 	%rd27, %rd5;
	add.s64 	%rd28, %rd27, %rd24;
	st.global.u8 	[%rd28], %rs137;
	cvta.to.global.u64 	%rd29, %rd6;
	add.s64 	%rd30, %rd29, %rd24;
	st.global.u8 	[%rd30], %rs138;
$L__BB2_28:
	ret;

}
	// .globl	_Z9addKernelPiPKiS1_
.visible .entry _Z9addKernelPiPKiS1_(
	.param .u64 .ptr .align 1 _Z9addKernelPiPKiS1__param_0,
	.param .u64 .ptr .align 1 _Z9addKernelPiPKiS1__param_1,
	.param .u64 .ptr .align 1 _Z9addKernelPiPKiS1__param_2
)
{
	.local .align 8 .b8 	__local_depot3[16];
	.reg .b64 	%SP;
	.reg .b64 	%SPL;
	.reg .b32 	%r<7>;
	.reg .b64 	%rd<15>;

	mov.u64 	%SPL, __local_depot3;
	cvta.local.u64 	%SP, %SPL;
	ld.param.u64 	%rd1, [_Z9addKernelPiPKiS1__param_0];
	ld.param.u64 	%rd2, [_Z9addKernelPiPKiS1__param_1];
	ld.param.u64 	%rd3, [_Z9addKernelPiPKiS1__param_2];
	cvta.to.global.u64 	%rd4, %rd1;
	cvta.to.global.u64 	%rd5, %rd3;
	cvta.to.global.u64 	%rd6, %rd2;
	add.u64 	%rd7, %SP, 0;
	add.u64 	%rd8, %SPL, 0;
	mov.u32 	%r1, %tid.x;
	mul.wide.u32 	%rd9, %r1, 4;
	add.s64 	%rd10, %rd6, %rd9;
	ld.global.u32 	%r2, [%rd10];
	add.s64 	%rd11, %rd5, %rd9;
	ld.global.u32 	%r3, [%rd11];
	add.s32 	%r4, %r3, %r2;
	add.s64 	%rd12, %rd4, %rd9;
	st.global.u32 	[%rd12], %r4;
	st.local.v2.u32 	[%rd8], {%r2, %r3};
	st.local.u32 	[%rd8+8], %r4;
	mov.u64 	%rd13, $str;
	cvta.global.u64 	%rd14, %rd13;
	{ // callseq 0, 0
	.param .b64 param0;
	st.param.b64 	[param0], %rd14;
	.param .b64 param1;
	st.param.b64 	[param1], %rd7;
	.param .b32 retval0;
	call.uni (retval0), 
	vprintf, 
	(
	param0, 
	param1
	);
	ld.param.b32 	%r5, [retval0];
	} // callseq 0
	ret;

}


// ===== COMPILED SASS (sm_100) =====

	.target	sm_100

	.elftype	@"ET_EXEC"


//--------------------- .note.nv.tkinfo           --------------------------
	.section	.note.nv.tkinfo,"",@"SHT_NOTE"
	.sectionflags	@"SHF_NOTE_NV_TKINFO"
	.tkinfo
        /*0018*/ 	.word	0x00000002
        /*0030*/ 	.string	""
        /*0030*/ 	.string	"ptxas"
        /*0030*/ 	.string	"Cuda compilation tools, release 13.0, V13.0.88"
        /*0030*/ 	.string	"Build cuda_13.0.r13.0/compiler.36424714_0"
        /*0030*/ 	.string	"-arch sm_100 -m 64 "



//--------------------- .note.nv.cuinfo           --------------------------
	.section	.note.nv.cuinfo,"",@"SHT_NOTE"
	.sectionflags	@"SHF_NOTE_NV_CUINFO"
        /*0018*/ 	.short	0x0002
        /*001a*/ 	.short	0x0064
        /*001c*/ 	.short	0x0082
	.zero		2


//--------------------- .nv.info                  --------------------------
	.section	.nv.info,"",@"SHT_CUDA_INFO"
	.align	4


	//----- nvinfo : EIATTR_REGCOUNT
	.align		4
        /*0000*/ 	.byte	0x04, 0x2f
        /*0002*/ 	.short	(.L_2 - .L_1)
	.align		4
.L_1:
        /*0004*/ 	.word	index@(_Z19makecontrast_kernelP6uchar4PKS_ihh)
        /*0008*/ 	.word	0x00000018


	//----- nvinfo : EIATTR_FRAME_SIZE
	.align		4
.L_2:
        /*000c*/ 	.byte	0x04, 0x11
        /*000e*/ 	.short	(.L_4 - .L_3)
	.align		4
.L_3:
        /*0010*/ 	.word	index@($__internal_1_$__cuda_sm3x_div_rn_noftz_f32_slowpath)
        /*0014*/ 	.word	0x00000000


	//----- nvinfo : EIATTR_FRAME_SIZE
	.align		4
.L_4:
        /*0018*/ 	.byte	0x04, 0x11
        /*001a*/ 	.short	(.L_6 - .L_5)
	.align		4
.L_5:
        /*001c*/ 	.word	index@(_Z19makecontrast_kernelP6uchar4PKS_ihh)
        /*0020*/ 	.word	0x00000000


	//----- nvinfo : EIATTR_REGCOUNT
	.align		4
.L_6:
        /*0024*/ 	.byte	0x04, 0x2f
        /*0026*/ 	.short	(.L_8 - .L_7)
	.align		4
.L_7:
        /*0028*/ 	.word	index@(_Z20makecontrast1_kernelPhPKhihh)
        /*002c*/ 	.word	0x00000014


	//----- nvinfo : EIATTR_FRAME_SIZE
	.align		4
.L_8:
        /*0030*/ 	.byte	0x04, 0x11
        /*0032*/ 	.short	(.L_10 - .L_9)
	.align		4
.L_9:
        /*0034*/ 	.word	index@($__internal_0_$__cuda_sm3x_div_rn_noftz_f32_slowpath)
        /*0038*/ 	.word	0x00000000


	//----- nvinfo : EIATTR_FRAME_SIZE
	.align		4
.L_10:
        /*003c*/ 	.byte	0x04, 0x11
        /*003e*/ 	.short	(.L_12 - .L_11)
	.align		4
.L_11:
        /*0040*/ 	.word	index@(_Z20makecontrast1_kernelPhPKhihh)
        /*0044*/ 	.word	0x00000000


	//----- nvinfo : EIATTR_REGCOUNT
	.align		4
.L_12:
        /*0048*/ 	.byte	0x04, 0x2f
        /*004a*/ 	.short	(.L_14 - .L_13)
	.align		4
.L_13:
        /*004c*/ 	.word	index@(_Z18verticalave_kernelPhPKhiS_S_)
        /*0050*/ 	.word	0x00000028


	//----- nvinfo : EIATTR_FRAME_SIZE
	.align		4
.L_14:
        /*0054*/ 	.byte	0x04, 0x11
        /*0056*/ 	.short	(.L_16 - .L_15)
	.align		4
.L_15:
        /*0058*/ 	.word	index@(_Z18verticalave_kernelPhPKhiS_S_)
        /*005c*/ 	.word	0x00000000


	//----- nvinfo : EIATTR_REGCOUNT
	.align		4
.L_16:
        /*0060*/ 	.byte	0x04, 0x2f
        /*0062*/ 	.short	(.L_18 - .L_17)
	.align		4
.L_17:
        /*0064*/ 	.word	index@(_Z9addKernelPiPKiS1_)
        /*0068*/ 	.word	0x00000018


	//----- nvinfo : EIATTR_FRAME_SIZE
	.align		4
.L_18:
        /*006c*/ 	.byte	0x04, 0x11
        /*006e*/ 	.short	(.L_20 - .L_19)
	.align		4
.L_19:
        /*0070*/ 	.word	index@(_Z9addKernelPiPKiS1_)
        /*0074*/ 	.word	0x00000010


	//----- nvinfo : EIATTR_MIN_STACK_SIZE
	.align		4
.L_20:
        /*0078*/ 	.byte	0x04, 0x12
        /*007a*/ 	.short	(.L_22 - .L_21)
	.align		4
.L_21:
        /*007c*/ 	.word	index@(_Z9addKernelPiPKiS1_)
        /*0080*/ 	.word	0x00000010


	//----- nvinfo : EIATTR_MIN_STACK_SIZE
	.align		4
.L_22:
        /*0084*/ 	.byte	0x04, 0x12
        /*0086*/ 	.short	(.L_24 - .L_23)
	.align		4
.L_23:
        /*0088*/ 	.word	index@(_Z18verticalave_kernelPhPKhiS_S_)
        /*008c*/ 	.word	0x00000000


	//----- nvinfo : EIATTR_MIN_STACK_SIZE
	.align		4
.L_24:
        /*0090*/ 	.byte	0x04, 0x12
        /*0092*/ 	.short	(.L_26 - .L_25)
	.align		4
.L_25:
        /*0094*/ 	.word	index@(_Z20makecontrast1_kernelPhPKhihh)
        /*0098*/ 	.word	0x00000000


	//----- nvinfo : EIATTR_MIN_STACK_SIZE
	.align		4
.L_26:
        /*009c*/ 	.byte	0x04, 0x12
        /*009e*/ 	.short	(.L_28 - .L_27)
	.align		4
.L_27:
        /*00a0*/ 	.word	index@(_Z19makecontrast_kernelP6uchar4PKS_ihh)
        /*00a4*/ 	.word	0x00000000
.L_28:


//--------------------- .nv.compat                --------------------------
	.section	.nv.compat,"",@"SHT_CUDA_COMPAT_INFO"
	.align	4
        /*0000*/ 	.byte	0x02, 0x09, 0x00, 0x00, 0x02, 0x02, 0x01, 0x00, 0x02, 0x05, 0x05, 0x00, 0x03, 0x07, 0x01, 0x01
        /*0010*/ 	.byte	0x02, 0x03, 0x00, 0x00, 0x02, 0x06, 0x01, 0x00, 0x04, 0x0b, 0x08, 0x00, 0x01, 0x00, 0x00, 0x00
        /*0020*/ 	.byte	0x00, 0x00, 0x00, 0x00


//--------------------- .nv.info._Z9addKernelPiPKiS1_ --------------------------
	.section	.nv.info._Z9addKernelPiPKiS1_,"",@"SHT_CUDA_INFO"
	.sectionflags	@""
	.align	4


	//----- nvinfo : EIATTR_CUDA_API_VERSION
	.align		4
        /*0000*/ 	.byte	0x04, 0x37
        /*0002*/ 	.short	(.L_30 - .L_29)
.L_29:
        /*0004*/ 	.word	0x00000082


	//----- nvinfo : EIATTR_KPARAM_INFO
	.align		4
.L_30:
        /*0008*/ 	.byte	0x04, 0x17
        /*000a*/ 	.short	(.L_32 - .L_31)
.L_31:
        /*000c*/ 	.word	0x00000000
        /*0010*/ 	.short	0x0002
        /*0012*/ 	.short	0x0010
        /*0014*/ 	.byte	0x00, 0xf5, 0x21, 0x00


	//----- nvinfo : EIATTR_KPARAM_INFO
	.align		4
.L_32:
        /*0018*/ 	.byte	0x04, 0x17
        /*001a*/ 	.short	(.L_34 - .L_33)
.L_33:
        /*001c*/ 	.word	0x00000000
        /*0020*/ 	.short	0x0001
        /*0022*/ 	.short	0x0008
        /*0024*/ 	.byte	0x00, 0xf5, 0x21, 0x00


	//----- nvinfo : EIATTR_KPARAM_INFO
	.align		4
.L_34:
        /*0028*/ 	.byte	0x04, 0x17
        /*002a*/ 	.short	(.L_36 - .L_35)
.L_35:
        /*002c*/ 	.word	0x00000000
        /*0030*/ 	.short	0x0000
        /*0032*/ 	.short	0x0000
        /*0034*/ 	.byte	0x00, 0xf5, 0x21, 0x00


	//----- nvinfo : EIATTR_SPARSE_MMA_MASK
	.align		4
.L_36:
        /*0038*/ 	.byte	0x03, 0x50
        /*003a*/ 	.short	0x0000


	//----- nvinfo : EIATTR_MAXREG_COUNT
	.align		4
        /*003c*/ 	.byte	0x03, 0x1b
        /*003e*/ 	.short	0x00ff


	//----- nvinfo : EIATTR_EXTERNS
	.align		4
        /*0040*/ 	.byte	0x04, 0x0f
        /*0042*/ 	.short	(.L_38 - .L_37)


	//   ....[0]....
	.align		4
.L_37:
        /*0044*/ 	.word	index@(vprintf)


	//----- nvinfo : EIATTR_MERCURY_ISA_VERSION
	.align		4
.L_38:
        /*0048*/ 	.byte	0x03, 0x5f
        /*004a*/ 	.short	0x0101


	//----- nvinfo : EIATTR_VRC_CTA_INIT_COUNT
	.align		4
        /*004c*/ 	.byte	0x02, 0x4a
	.zero		1
	.zero		1


	//----- nvinfo : EIATTR_SYSCALL_OFFSETS
	.align		4
        /*0050*/ 	.byte	0x04, 0x46
        /*0052*/ 	.short	(.L_40 - .L_39)


	//   ....[0]....
.L_39:
        /*0054*/ 	.word	0x000001a0


	//----- nvinfo : EIATTR_EXIT_INSTR_OFFSETS
	.align		4
.L_40:
        /*0058*/ 	.byte	0x04, 0x1c
        /*005a*/ 	.short	(.L_42 - .L_41)


	//   ....[0]....
.L_41:
        /*005c*/ 	.word	0x000001b0


	//----- nvinfo : EIATTR_CBANK_PARAM_SIZE
	.align		4
.L_42:
        /*0060*/ 	.byte	0x03, 0x19
        /*0062*/ 	.short	0x0018


	//----- nvinfo : EIATTR_PARAM_CBANK
	.align		4
        /*0064*/ 	.byte	0x04, 0x0a
        /*0066*/ 	.short	(.L_44 - .L_43)
	.align		4
.L_43:
        /*0068*/ 	.word	index@(.nv.constant0._Z9addKernelPiPKiS1_)
        /*006c*/ 	.short	0x0380
        /*006e*/ 	.short	0x0018


	//----- nvinfo : EIATTR_SW_WAR
	.align		4
.L_44:
        /*0070*/ 	.byte	0x04, 0x36
        /*0072*/ 	.short	(.L_46 - .L_45)
.L_45:
        /*0074*/ 	.word	0x00000008
.L_46:


//--------------------- .nv.info._Z18verticalave_kernelPhPKhiS_S_ --------------------------
	.section	.nv.info._Z18verticalave_kernelPhPKhiS_S_,"",@"SHT_CUDA_INFO"
	.sectionflags	@""
	.align	4


	//----- nvinfo : EIATTR_CUDA_API_VERSION
	.align		4
        /*0000*/ 	.byte	0x04, 0x37
        /*0002*/ 	.short	(.L_48 - .L_47)
.L_47:
        /*0004*/ 	.word	0x00000082


	//----- nvinfo : EIATTR_KPARAM_INFO
	.align		4
.L_48:
        /*0008*/ 	.byte	0x04, 0x17
        /*000a*/ 	.short	(.L_50 - .L_49)
.L_49:
        /*000c*/ 	.word	0x00000000
        /*0010*/ 	.short	0x0004
        /*0012*/ 	.short	0x0020
        /*0014*/ 	.byte	0x00, 0xf5, 0x21, 0x00


	//----- nvinfo : EIATTR_KPARAM_INFO
	.align		4
.L_50:
        /*0018*/ 	.byte	0x04, 0x17
        /*001a*/ 	.short	(.L_52 - .L_51)
.L_51:
        /*001c*/ 	.word	0x00000000
        /*0020*/ 	.short	0x0003
        /*0022*/ 	.short	0x0018
        /*0024*/ 	.byte	0x00, 0xf5, 0x21, 0x00


	//----- nvinfo : EIATTR_KPARAM_INFO
	.align		4
.L_52:
        /*0028*/ 	.byte	0x04, 0x17
        /*002a*/ 	.short	(.L_54 - .L_53)
.L_53:
        /*002c*/ 	.word	0x00000000
        /*0030*/ 	.short	0x0002
        /*0032*/ 	.short	0x0010
        /*0034*/ 	.byte	0x00, 0xf0, 0x11, 0x00


	//----- nvinfo : EIATTR_KPARAM_INFO
	.align		4
.L_54:
        /*0038*/ 	.byte	0x04, 0x17
        /*003a*/ 	.short	(.L_56 - .L_55)
.L_55:
        /*003c*/ 	.word	0x00000000
        /*0040*/ 	.short	0x0001
        /*0042*/ 	.short	0x0008
        /*0044*/ 	.byte	0x00, 0xf5, 0x21, 0x00


	//----- nvinfo : EIATTR_KPARAM_INFO
	.align		4
.L_56:
        /*0048*/ 	.byte	0x04, 0x17
        /*004a*/ 	.short	(.L_58 - .L_57)
.L_57:
        /*004c*/ 	.word	0x00000000
        /*0050*/ 	.short	0x0000
        /*0052*/ 	.short	0x0000
        /*0054*/ 	.byte	0x00, 0xf5, 0x21, 0x00


	//----- nvinfo : EIATTR_SPARSE_MMA_MASK
	.align		4
.L_58:
        /*0058*/ 	.byte	0x03, 0x50
        /*005a*/ 	.short	0x0000


	//----- nvinfo : EIATTR_MAXREG_COUNT
	.align		4
        /*005c*/ 	.byte	0x03, 0x1b
        /*005e*/ 	.short	0x00ff


	//----- nvinfo : EIATTR_MERCURY_ISA_VERSION
	.align		4
        /*0060*/ 	.byte	0x03, 0x5f
        /*0062*/ 	.short	0x0101


	//----- nvinfo : EIATTR_VRC_CTA_INIT_COUNT
	.align		4
        /*0064*/ 	.byte	0x02, 0x4a
	.zero		1
	.zero		1


	//----- nvinfo : EIATTR_EXIT_INSTR_OFFSETS
	.align		4
        /*0068*/ 	.byte	0x04, 0x1c
        /*006a*/ 	.short	(.L_60 - .L_59)


	//   ....[0]....
.L_59:
        /*006c*/ 	.word	0x00000060


	//   ....[1]....
        /*0070*/ 	.word	0x00000ff0


	//----- nvinfo : EIATTR_CBANK_PARAM_SIZE
	.align		4
.L_60:
        /*0074*/ 	.byte	0x03, 0x19
        /*0076*/ 	.short	0x0028


	//----- nvinfo : EIATTR_PARAM_CBANK
	.align		4
        /*0078*/ 	.byte	0x04, 0x0a
        /*007a*/ 	.short	(.L_62 - .L_61)
	.align		4
.L_61:
        /*007c*/ 	.word	index@(.nv.constant0._Z18verticalave_kernelPhPKhiS_S_)
        /*0080*/ 	.short	0x0380
        /*0082*/ 	.short	0x0028


	//----- nvinfo : EIATTR_SW_WAR
	.align		4
.L_62:
        /*0084*/ 	.byte	0x04, 0x36
        /*0086*/ 	.short	(.L_64 - .L_63)
.L_63:
        /*0088*/ 	.word	0x00000008
.L_64:


//--------------------- .nv.info._Z20makecontrast1_kernelPhPKhihh --------------------------
	.section	.nv.info._Z20makecontrast1_kernelPhPKhihh,"",@"SHT_CUDA_INFO"
	.sectionflags	@""
	.align	4


	//----- nvinfo : EIATTR_CUDA_API_VERSION
	.align		4
        /*0000*/ 	.byte	0x04, 0x37
        /*0002*/ 	.short	(.L_66 - .L_65)
.L_65:
        /*0004*/ 	.word	0x00000082


	//----- nvinfo : EIATTR_KPARAM_INFO
	.align		4
.L_66:
        /*0008*/ 	.byte	0x04, 0x17
        /*000a*/ 	.short	(.L_68 - .L_67)
.L_67:
        /*000c*/ 	.word	0x00000000
        /*0010*/ 	.short	0x0004
        /*0012*/ 	.short	0x0015
        /*0014*/ 	.byte	0x00, 0xf0, 0x05, 0x00


	//----- nvinfo : EIATTR_KPARAM_INFO
	.align		4
.L_68:
        /*0018*/ 	.byte	0x04, 0x17
        /*001a*/ 	.short	(.L_70 - .L_69)
.L_69:
        /*001c*/ 	.word	0x00000000
        /*0020*/ 	.short	0x0003
        /*0022*/ 	.short	0x0014
        /*0024*/ 	.byte	0x00, 0xf0, 0x05, 0x00


	//----- nvinfo : EIATTR_KPARAM_INFO
	.align		4
.L_70:
        /*0028*/ 	.byte	0x04, 0x17
        /*002a*/ 	.short	(.L_72 - .L_71)
.L_71:
        /*002c*/ 	.word	0x00000000
        /*0030*/ 	.short	0x0002
        /*0032*/ 	.short	0x0010
        /*0034*/ 	.byte	0x00, 0xf0, 0x11, 0x00


	//----- nvinfo : EIATTR_KPARAM_INFO
	.align		4
.L_72:
        /*0038*/ 	.byte	0x04, 0x17
        /*003a*/ 	.short	(.L_74 - .L_73)
.L_73:
        /*003c*/ 	.word	0x00000000
        /*0040*/ 	.short	0x0001
        /*0042*/ 	.short	0x0008
        /*0044*/ 	.byte	0x00, 0xf5, 0x21, 0x00


	//----- nvinfo : EIATTR_KPARAM_INFO
	.align		4
.L_74:
        /*0048*/ 	.byte	0x04, 0x17
        /*004a*/ 	.short	(.L_76 - .L_75)
.L_75:
        /*004c*/ 	.word	0x00000000
        /*0050*/ 	.short	0x0000
        /*0052*/ 	.short	0x0000
        /*0054*/ 	.byte	0x00, 0xf5, 0x21, 0x00


	//----- nvinfo : EIATTR_SPARSE_MMA_MASK
	.align		4
.L_76:
        /*0058*/ 	.byte	0x03, 0x50
        /*005a*/ 	.short	0x0000


	//----- nvinfo : EIATTR_MAXREG_COUNT
	.align		4
        /*005c*/ 	.byte	0x03, 0x1b
        /*005e*/ 	.short	0x00ff


	//----- nvinfo : EIATTR_MERCURY_ISA_VERSION
	.align		4
        /*0060*/ 	.byte	0x03, 0x5f
        /*0062*/ 	.short	0x0101


	//----- nvinfo : EIATTR_VRC_CTA_INIT_COUNT
	.align		4
        /*0064*/ 	.byte	0x02, 0x4a
	.zero		1
	.zero		1


	//----- nvinfo : EIATTR_EXIT_INSTR_OFFSETS
	.align		4
        /*0068*/ 	.byte	0x04, 0x1c
        /*006a*/ 	.short	(.L_78 - .L_77)


	//   ....[0]....
.L_77:
        /*006c*/ 	.word	0x00000060


	//   ....[1]....
        /*0070*/ 	.word	0x000001a0


	//   ....[2]....
        /*0074*/ 	.word	0x00000640


	//   ....[3]....
        /*0078*/ 	.word	0x000008a0


	//   ....[4]....
        /*007c*/ 	.word	0x00000a40


	//   ....[5]....
        /*0080*/ 	.word	0x00000b30


	//----- nvinfo : EIATTR_CRS_STACK_SIZE
	.align		4
.L_78:
        /*0084*/ 	.byte	0x04, 0x1e
        /*0086*/ 	.short	(.L_80 - .L_79)
.L_79:
        /*0088*/ 	.word	0x00000000


	//----- nvinfo : EIATTR_CBANK_PARAM_SIZE
	.align		4
.L_80:
        /*008c*/ 	.byte	0x03, 0x19
        /*008e*/ 	.short	0x0016


	//----- nvinfo : EIATTR_PARAM_CBANK
	.align		4
        /*0090*/ 	.byte	0x04, 0x0a
        /*0092*/ 	.short	(.L_82 - .L_81)
	.align		4
.L_81:
        /*0094*/ 	.word	index@(.nv.constant0._Z20makecontrast1_kernelPhPKhihh)
        /*0098*/ 	.short	0x0380
        /*009a*/ 	.short	0x0016


	//----- nvinfo : EIATTR_SW_WAR
	.align		4
.L_82:
        /*009c*/ 	.byte	0x04, 0x36
        /*009e*/ 	.short	(.L_84 - .L_83)
.L_83:
        /*00a0*/ 	.word	0x00000008
.L_84:


//--------------------- .nv.info._Z19makecontrast_kernelP6uchar4PKS_ihh --------------------------
	.section	.nv.info._Z19makecontrast_kernelP6uchar4PKS_ihh,"",@"SHT_CUDA_INFO"
	.sectionflags	@""
	.align	4


	//----- nvinfo : EIATTR_CUDA_API_VERSION
	.align		4
        /*0000*/ 	.byte	0x04, 0x37
        /*0002*/ 	.short	(.L_86 - .L_85)
.L_85:
        /*0004*/ 	.word	0x00000082


	//----- nvinfo : EIATTR_KPARAM_INFO
	.align		4
.L_86:
        /*0008*/ 	.byte	0x04, 0x17
        /*000a*/ 	.short	(.L_88 - .L_87)
.L_87:
        /*000c*/ 	.word	0x00000000
        /*0010*/ 	.short	0x0004
        /*0012*/ 	.short	0x0015
        /*0014*/ 	.byte	0x00, 0xf0, 0x05, 0x00


	//----- nvinfo : EIATTR_KPARAM_INFO
	.align		4
.L_88:
        /*0018*/ 	.byte	0x04, 0x17
        /*001a*/ 	.short	(.L_90 - .L_89)
.L_89:
        /*001c*/ 	.word	0x00000000
        /*0020*/ 	.short	0x0003
        /*0022*/ 	.short	0x0014
        /*0024*/ 	.byte	0x00, 0xf0, 0x05, 0x00


	//----- nvinfo : EIATTR_KPARAM_INFO
	.align		4
.L_90:
        /*0028*/ 	.byte	0x04, 0x17
        /*002a*/ 	.short	(.L_92 - .L_91)
.L_91:
        /*002c*/ 	.word	0x00000000
        /*0030*/ 	.short	0x0002
        /*0032*/ 	.short	0x0010
        /*0034*/ 	.byte	0x00, 0xf0, 0x11, 0x00


	//----- nvinfo : EIATTR_KPARAM_INFO
	.align		4
.L_92:
        /*0038*/ 	.byte	0x04, 0x17
        /*003a*/ 	.short	(.L_94 - .L_93)
.L_93:
        /*003c*/ 	.word	0x00000000
        /*0040*/ 	.short	0x0001
        /*0042*/ 	.short	0x0008
        /*0044*/ 	.byte	0x00, 0xf5, 0x21, 0x00


	//----- nvinfo : EIATTR_KPARAM_INFO
	.align		4
.L_94:
        /*0048*/ 	.byte	0x04, 0x17
        /*004a*/ 	.short	(.L_96 - .L_95)
.L_95:
        /*004c*/ 	.word	0x00000000
        /*0050*/ 	.short	0x0000
        /*0052*/ 	.short	0x0000
        /*0054*/ 	.byte	0x00, 0xf5, 0x21, 0x00


	//----- nvinfo : EIATTR_SPARSE_MMA_MASK
	.align		4
.L_96:
        /*0058*/ 	.byte	0x03, 0x50
        /*005a*/ 	.short	0x0000


	//----- nvinfo : EIATTR_MAXREG_COUNT
	.align		4
        /*005c*/ 	.byte	0x03, 0x1b
        /*005e*/ 	.short	0x00ff


	//----- nvinfo : EIATTR_MERCURY_ISA_VERSION
	.align		4
        /*0060*/ 	.byte	0x03, 0x5f
        /*0062*/ 	.short	0x0101


	//----- nvinfo : EIATTR_VRC_CTA_INIT_COUNT
	.align		4
        /*0064*/ 	.byte	0x02, 0x4a
	.zero		1
	.zero		1


	//----- nvinfo : EIATTR_EXIT_INSTR_OFFSETS
	.align		4
        /*0068*/ 	.byte	0x04, 0x1c
        /*006a*/ 	.short	(.L_98 - .L_97)


	//   ....[0]....
.L_97:
        /*006c*/ 	.word	0x00000060


	//   ....[1]....
        /*0070*/ 	.word	0x000001a0


	//   ....[2]....
        /*0074*/ 	.word	0x00000980


	//   ....[3]....
        /*0078*/ 	.word	0x00000da0


	//   ....[4]....
        /*007c*/ 	.word	0x00000fe0


	//----- nvinfo : EIATTR_CRS_STACK_SIZE
	.align		4
.L_98:
        /*0080*/ 	.byte	0x04, 0x1e
        /*0082*/ 	.short	(.L_100 - .L_99)
.L_99:
        /*0084*/ 	.word	0x00000000


	//----- nvinfo : EIATTR_CBANK_PARAM_SIZE
	.align		4
.L_100:
        /*0088*/ 	.byte	0x03, 0x19
        /*008a*/ 	.short	0x0016


	//----- nvinfo : EIATTR_PARAM_CBANK
	.align		4
        /*008c*/ 	.byte	0x04, 0x0a
        /*008e*/ 	.short	(.L_102 - .L_101)
	.align		4
.L_101:
        /*0090*/ 	.word	index@(.nv.constant0._Z19makecontrast_kernelP6uchar4PKS_ihh)
        /*0094*/ 	.short	0x0380
        /*0096*/ 	.short	0x0016


	//----- nvinfo : EIATTR_SW_WAR
	.align		4
.L_102:
        /*0098*/ 	.byte	0x04, 0x36
        /*009a*/ 	.short	(.L_104 - .L_103)
.L_103:
        /*009c*/ 	.word	0x00000008
.L_104:


//--------------------- .nv.callgraph             --------------------------
	.section	.nv.callgraph,"",@"SHT_CUDA_CALLGRAPH"
	.align	4
	.sectionentsize	8
	.align		4
        /*0000*/ 	.word	0x00000000
	.align		4
        /*0004*/ 	.word	0xffffffff
	.align		4
        /*0008*/ 	.word	index@(_Z9addKernelPiPKiS1_)
	.align		4
        /*000c*/ 	.word	index@(vprintf)
	.align		4
        /*0010*/ 	.word	0x00000000
	.align		4
        /*0014*/ 	.word	0xfffffffe
	.align		4
        /*0018*/ 	.word	0x00000000
	.align		4
        /*001c*/ 	.word	0xfffffffd
	.align		4
        /*0020*/ 	.word	0x00000000
	.align		4
        /*0024*/ 	.word	0xfffffffc


//--------------------- .nv.constant4             --------------------------
	.section	.nv.constant4,"a",@progbits
	.align	8
	.align		8
.nv.constant4:
        /*0000*/ 	.dword	vprintf
	.align		8
        /*0008*/ 	.dword	$str


//--------------------- .text._Z9addKernelPiPKiS1_ --------------------------
	.section	.text._Z9addKernelPiPKiS1_,"ax",@progbits
	.align	128
        .global         _Z9addKernelPiPKiS1_
        .type           _Z9addKernelPiPKiS1_,@function
        .size           _Z9addKernelPiPKiS1_,(.L_x_44 - _Z9addKernelPiPKiS1_)
        .other          _Z9addKernelPiPKiS1_,@"STO_CUDA_ENTRY STV_DEFAULT"
_Z9addKernelPiPKiS1_:
.text._Z9addKernelPiPKiS1_:
[----:B------:R-:W0:Y:S01]  /*0000*/  LDC R1, c[0x0][0x37c] ;  /* 0x0000df00ff017b82 */ /* 0x000e220000000800 */
[----:B------:R-:W1:Y:S07]  /*0010*/  S2R R11, SR_TID.X ;  /* 0x00000000000b7919 */ /* 0x000e6e0000002100 */
[----:B------:R-:W1:Y:S01]  /*0020*/  LDC.64 R4, c[0x0][0x388] ;  /* 0x0000e200ff047b82 */ /* 0x000e620000000a00 */
[----:B------:R-:W2:Y:S01]  /*0030*/  LDCU.64 UR4, c[0x0][0x358] ;  /* 0x00006b00ff0477ac */ /* 0x000ea20008000a00 */
[----:B0-----:R-:W-:-:S06]  /*0040*/  IADD3 R1, PT, PT, R1, -0x10, RZ ;  /* 0xfffffff001017810 */ /* 0x001fcc0007ffe0ff */
[----:B------:R-:W0:Y:S08]  /*0050*/  LDC.64 R6, c[0x0][0x390] ;  /* 0x0000e400ff067b82 */ /* 0x000e300000000a00 */
[----:B------:R-:W3:Y:S01]  /*0060*/  LDC.64 R8, c[0x0][0x380] ;  /* 0x0000e000ff087b82 */ /* 0x000ee20000000a00 */
[----:B------:R-:W4:Y:S01]  /*0070*/  LDCU UR6, c[0x0][0x2f8] ;  /* 0x00005f00ff0677ac */ /* 0x000f220008000800 */
[----:B------:R-:W5:Y:S01]  /*0080*/  LDCU.64 UR8, c[0x4][0x8] ;  /* 0x01000100ff0877ac */ /* 0x000f620008000a00 */
[----:B-1----:R-:W-:-:S04]  /*0090*/  IMAD.WIDE.U32 R4, R11, 0x4, R4 ;  /* 0x000000040b047825 */ /* 0x002fc800078e0004 */
[C---:B0-----:R-:W-:Y:S01]  /*00a0*/  IMAD.WIDE.U32 R6, R11.reuse, 0x4, R6 ;  /* 0x000000040b067825 */ /* 0x041fe200078e0006 */
[----:B--2---:R5:W2:Y:S04]  /*00b0*/  LDG.E R2, desc[UR4][R4.64] ;  /* 0x0000000404027981 */ /* 0x004aa8000c1e1900 */
[----:B------:R4:W2:Y:S01]  /*00c0*/  LDG.E R3, desc[UR4][R6.64] ;  /* 0x0000000406037981 */ /* 0x0008a2000c1e1900 */
[----:B------:R-:W-:Y:S01]  /*00d0*/  MOV R10, 0x0 ;  /* 0x00000000000a7802 */ /* 0x000fe20000000f00 */
[----:B---3--:R-:W-:-:S04]  /*00e0*/  IMAD.WIDE.U32 R8, R11, 0x4, R8 ;  /* 0x000000040b087825 */ /* 0x008fc800078e0008 */
[----:B-----5:R-:W-:Y:S01]  /*00f0*/  IMAD.U32 R4, RZ, RZ, UR8 ;  /* 0x00000008ff047e24 */ /* 0x020fe2000f8e00ff */
[----:B------:R-:W0:Y:S01]  /*0100*/  LDC.64 R10, c[0x4][R10] ;  /* 0x010000000a0a7b82 */ /* 0x000e220000000a00 */
[----:B------:R-:W-:Y:S02]  /*0110*/  MOV R5, UR9 ;  /* 0x0000000900057c02 */ /* 0x000fe40008000f00 */
[----:B----4-:R-:W-:Y:S02]  /*0120*/  IADD3 R6, P0, PT, R1, UR6, RZ ;  /* 0x0000000601067c10 */ /* 0x010fe4000ff1e0ff */
[----:B--2---:R-:W-:Y:S01]  /*0130*/  IADD3 R0, PT, PT, R2, R3, RZ ;  /* 0x0000000302007210 */ /* 0x004fe20007ffe0ff */
[----:B------:R1:W-:Y:S04]  /*0140*/  STL.64 [R1], R2 ;  /* 0x0000000201007387 */ /* 0x0003e80000100a00 */
[----:B------:R1:W-:Y:S04]  /*0150*/  STL [R1+0x8], R0 ;  /* 0x0000080001007387 */ /* 0x0003e80000100800 */
[----:B------:R1:W-:Y:S01]  /*0160*/  STG.E desc[UR4][R8.64], R0 ;  /* 0x0000000008007986 */ /* 0x0003e2000c101904 */
[----:B------:R-:W2:Y:S02]  /*0170*/  LDCU UR4, c[0x0][0x2fc] ;  /* 0x00005f80ff0477ac */ /* 0x000ea40008000800 */
[----:B012---:R-:W-:-:S07]  /*0180*/  IMAD.X R7, RZ, RZ, UR4, P0 ;  /* 0x00000004ff077e24 */ /* 0x007fce00080e06ff */
[----:B------:R-:W-:-:S07]  /*0190*/  LEPC R20, `(.L_x_0) ;  /* 0x000000001014794e */ /* 0x000fce0000000000 */
[----:B------:R-:W-:Y:S05]  /*01a0*/  CALL.ABS.NOINC R10 ;  /* 0x000000000a007343 */ /* 0x000fea0003c00000 */
.L_x_0:
[----:B------:R-:W-:Y:S05]  /*01b0*/  EXIT ;  /* 0x000000000000794d */ /* 0x000fea0003800000 */
.L_x_1:
[----:B------:R-:W-:-:S00]  /*01c0*/  BRA `(.L_x_1) ;  /* 0xfffffffc00fc7947 */ /* 0x000fc0000383ffff */
[----:B------:R-:W-:-:S00]  /*01d0*/  NOP ;  /* 0x0000000000007918 */ /* 0x000fc00000000000 */
        /* <DEDUP_REMOVED lines=10> */
.L_x_44:


//--------------------- .text._Z18verticalave_kernelPhPKhiS_S_ --------------------------
	.section	.text._Z18verticalave_kernelPhPKhiS_S_,"ax",@progbits
	.align	128
        .global         _Z18verticalave_kernelPhPKhiS_S_
        .type           _Z18verticalave_kernelPhPKhiS_S_,@function
        .size           _Z18verticalave_kernelPhPKhiS_S_,(.L_x_45 - _Z18verticalave_kernelPhPKhiS_S_)
        .other          _Z18verticalave_kernelPhPKhiS_S_,@"STO_CUDA_ENTRY STV_DEFAULT"
_Z18verticalave_kernelPhPKhiS_S_:
.text._Z18verticalave_kernelPhPKhiS_S_:
[----:B------:R-:W-:Y:S01]  /*0000*/  LDC R1, c[0x0][0x37c] ;  /* 0x0000df00ff017b82 */ /* 0x000fe20000000800 */
[----:B------:R-:W0:Y:S01]  /*0010*/  S2R R3, SR_CTAID.X ;  /* 0x0000000000037919 */ /* 0x000e220000002500 */
[----:B------:R-:W0:Y:S01]  /*0020*/  LDCU UR4, c[0x0][0x360] ;  /* 0x00006c00ff0477ac */ /* 0x000e220008000800 */
[----:B------:R-:W0:Y:S02]  /*0030*/  S2R R0, SR_TID.X ;  /* 0x0000000000007919 */ /* 0x000e240000002100 */
[----:B0-----:R-:W-:-:S05]  /*0040*/  IMAD R3, R3, UR4, R0 ;  /* 0x0000000403037c24 */ /* 0x001fca000f8e0200 */
[----:B------:R-:W-:-:S13]  /*0050*/  ISETP.GT.AND P0, PT, R3, 0x987, PT ;  /* 0x000009870300780c */ /* 0x000fda0003f04270 */
[----:B------:R-:W-:Y:S05]  /*0060*/  @P0 EXIT ;  /* 0x000000000000094d */ /* 0x000fea0003800000 */
[----:B------:R-:W0:Y:S01]  /*0070*/  LDCU UR4, c[0x0][0x390] ;  /* 0x00007200ff0477ac */ /* 0x000e220008000800 */
[----:B------:R-:W-:Y:S01]  /*0080*/  IMAD.MOV.U32 R5, RZ, RZ, RZ ;  /* 0x000000ffff057224 */ /* 0x000fe200078e00ff */
[----:B------:R-:W1:Y:S01]  /*0090*/  LDCU.64 UR8, c[0x0][0x358] ;  /* 0x00006b00ff0877ac */ /* 0x000e620008000a00 */
[----:B0-----:R-:W-:-:S09]  /*00a0*/  UISETP.GE.AND UP0, UPT, UR4, 0x1, UPT ;  /* 0x000000010400788c */ /* 0x001fd2000bf06270 */
[----:B-1----:R-:W-:Y:S05]  /*00b0*/  BRA.U !UP0, `(.L_x_2) ;  /* 0x0000000508687547 */ /* 0x002fea000b800000 */
[----:B------:R-:W-:Y:S01]  /*00c0*/  UISETP.GE.U32.AND UP1, UPT, UR4, 0x10, UPT ;  /* 0x000000100400788c */ /* 0x000fe2000bf26070 */
[----:B------:R-:W-:Y:S01]  /*00d0*/  IMAD.MOV.U32 R5, RZ, RZ, RZ ;  /* 0x000000ffff057224 */ /* 0x000fe200078e00ff */
[----:B------:R-:W-:Y:S01]  /*00e0*/  ULOP3.LUT UR5, UR4, 0xf, URZ, 0xc0, !UPT ;  /* 0x0000000f04057892 */ /* 0x000fe2000f8ec0ff */
[----:B------:R-:W-:-:S03]  /*00f0*/  IMAD.MOV.U32 R9, RZ, RZ, R3 ;  /* 0x000000ffff097224 */ /* 0x000fc600078e0003 */
[----:B------:R-:W-:-:S03]  /*0100*/  UISETP.NE.AND UP0, UPT, UR5, URZ, UPT ;  /* 0x000000ff0500728c */ /* 0x000fc6000bf05270 */
[----:B------:R-:W-:Y:S08]  /*0110*/  BRA.U !UP1, `(.L_x_3) ;  /* 0x0000000109907547 */ /* 0x000ff0000b800000 */
[----:B------:R-:W-:Y:S01]  /*0120*/  ULOP3.LUT UR4, UR4, 0x7ffffff0, URZ, 0xc0, !UPT ;  /* 0x7ffffff004047892 */ /* 0x000fe2000f8ec0ff */
[----:B------:R-:W-:Y:S02]  /*0130*/  IMAD.MOV.U32 R5, RZ, RZ, RZ ;  /* 0x000000ffff057224 */ /* 0x000fe400078e00ff */
[----:B------:R-:W-:Y:S01]  /*0140*/  IMAD.MOV.U32 R9, RZ, RZ, R3 ;  /* 0x000000ffff097224 */ /* 0x000fe200078e0003 */
[----:B------:R-:W-:-:S12]  /*0150*/  UIADD3 UR4, UPT, UPT, -UR4, URZ, URZ ;  /* 0x000000ff04047290 */ /* 0x000fd8000fffe1ff */
.L_x_4:
[----:B------:R-:W0:Y:S01]  /*0160*/  LDC.64 R6, c[0x0][0x388] ;  /* 0x0000e200ff067b82 */ /* 0x000e220000000a00 */
[----:B------:R-:W-:Y:S02]  /*0170*/  SHF.R.S32.HI R0, RZ, 0x1f, R9 ;  /* 0x0000001fff007819 */ /* 0x000fe40000011409 */
[----:B0-----:R-:W-:-:S04]  /*0180*/  IADD3 R6, P0, P1, R9, 0x4c40, R6 ;  /* 0x00004c4009067810 */ /* 0x001fc8000791e006 */
[----:B------:R-:W-:-:S05]  /*0190*/  IADD3.X R7, PT, PT, R0, R7, RZ, P0, P1 ;  /* 0x0000000700077210 */ /* 0x000fca00007e24ff */
[----:B------:R-:W2:Y:S04]  /*01a0*/  LDG.E.U8 R0, desc[UR8][R6.64+-0x4c40] ;  /* 0xffb3c00806007981 */ /* 0x000ea8000c1e1100 */
[----:B------:R-:W2:Y:S04]  /*01b0*/  LDG.E.U8 R2, desc[UR8][R6.64+-0x42b8] ;  /* 0xffbd480806027981 */ /* 0x000ea8000c1e1100 */
[----:B------:R-:W3:Y:S04]  /*01c0*/  LDG.E.U8 R11, desc[UR8][R6.64+-0x3930] ;  /* 0xffc6d008060b7981 */ /* 0x000ee8000c1e1100 */
[----:B------:R-:W3:Y:S04]  /*01d0*/  LDG.E.U8 R4, desc[UR8][R6.64+-0x2fa8] ;  /* 0xffd0580806047981 */ /* 0x000ee8000c1e1100 */
[----:B------:R-:W4:Y:S04]  /*01e0*/  LDG.E.U8 R13, desc[UR8][R6.64+-0x2620] ;  /* 0xffd9e008060d7981 */ /* 0x000f28000c1e1100 */
[----:B------:R-:W4:Y:S04]  /*01f0*/  LDG.E.U8 R8, desc[UR8][R6.64+-0x1c98] ;  /* 0xffe3680806087981 */ /* 0x000f28000c1e1100 */
[----:B------:R-:W5:Y:S04]  /*0200*/  LDG.E.U8 R15, desc[UR8][R6.64+-0x1310] ;  /* 0xffecf008060f7981 */ /* 0x000f68000c1e1100 */
        /* <DEDUP_REMOVED lines=8> */
[----:B------:R-:W5:Y:S01]  /*0290*/  LDG.E.U8 R18, desc[UR8][R6.64+0x42b8] ;  /* 0x0042b80806127981 */ /* 0x000f62000c1e1100 */
[----:B------:R-:W-:Y:S01]  /*02a0*/  UIADD3 UR4, UPT, UPT, UR4, 0x10, URZ ;  /* 0x0000001004047890 */ /* 0x000fe2000fffe0ff */
[----:B------:R-:W-:-:S03]  /*02b0*/  VIADD R9, R9, 0x9880 ;  /* 0x0000988009097836 */ /* 0x000fc60000000000 */
[----:B------:R-:W-:Y:S01]  /*02c0*/  UISETP.NE.AND UP1, UPT, UR4, URZ, UPT ;  /* 0x000000ff0400728c */ /* 0x000fe2000bf25270 */
[----:B--2---:R-:W-:-:S04]  /*02d0*/  IADD3 R0, PT, PT, R2, R5, R0 ;  /* 0x0000000502007210 */ /* 0x004fc80007ffe000 */
[----:B---3--:R-:W-:-:S04]  /*02e0*/  IADD3 R0, PT, PT, R4, R0, R11 ;  /* 0x0000000004007210 */ /* 0x008fc80007ffe00b */
[----:B----4-:R-:W-:-:S04]  /*02f0*/  IADD3 R0, PT, PT, R8, R0, R13 ;  /* 0x0000000008007210 */ /* 0x010fc80007ffe00d */
[----:B-----5:R-:W-:-:S04]  /*0300*/  IADD3 R0, PT, PT, R10, R0, R15 ;  /* 0x000000000a007210 */ /* 0x020fc80007ffe00f */
[----:B------:R-:W-:-:S04]  /*0310*/  IADD3 R0, PT, PT, R12, R0, R17 ;  /* 0x000000000c007210 */ /* 0x000fc80007ffe011 */
[----:B------:R-:W-:-:S04]  /*0320*/  IADD3 R0, PT, PT, R14, R0, R19 ;  /* 0x000000000e007210 */ /* 0x000fc80007ffe013 */
[----:B------:R-:W-:-:S04]  /*0330*/  IADD3 R0, PT, PT, R16, R0, R21 ;  /* 0x0000000010007210 */ /* 0x000fc80007ffe015 */
[----:B------:R-:W-:Y:S01]  /*0340*/  IADD3 R5, PT, PT, R18, R0, R23 ;  /* 0x0000000012057210 */ /* 0x000fe20007ffe017 */
[----:B------:R-:W-:Y:S06]  /*0350*/  BRA.U UP1, `(.L_x_4) ;  /* 0xfffffffd01807547 */ /* 0x000fec000b83ffff */
.L_x_3:
[----:B------:R-:W-:Y:S05]  /*0360*/  BRA.U !UP0, `(.L_x_2) ;  /* 0x0000000108bc7547 */ /* 0x000fea000b800000 */
[----:B------:R-:W0:Y:S01]  /*0370*/  LDCU UR4, c[0x0][0x390] ;  /* 0x00007200ff0477ac */ /* 0x000e220008000800 */
[----:B------:R-:W-:Y:S02]  /*0380*/  UISETP.GE.U32.AND UP0, UPT, UR5, 0x8, UPT ;  /* 0x000000080500788c */ /* 0x000fe4000bf06070 */
[----:B0-----:R-:W-:-:S04]  /*0390*/  ULOP3.LUT UR6, UR4, 0x7, URZ, 0xc0, !UPT ;  /* 0x0000000704067892 */ /* 0x001fc8000f8ec0ff */
[----:B------:R-:W-:-:S03]  /*03a0*/  UISETP.NE.AND UP1, UPT, UR6, URZ, UPT ;  /* 0x000000ff0600728c */ /* 0x000fc6000bf25270 */
[----:B------:R-:W-:Y:S08]  /*03b0*/  BRA.U !UP0, `(.L_x_5) ;  /* 0x0000000108407547 */ /* 0x000ff0000b800000 */
[----:B------:R-:W0:Y:S02]  /*03c0*/  LDCU.64 UR10, c[0x0][0x388] ;  /* 0x00007100ff0a77ac */ /* 0x000e240008000a00 */
[----:B0-----:R-:W-:-:S04]  /*03d0*/  IADD3 R6, P0, PT, R9, UR10, RZ ;  /* 0x0000000a09067c10 */ /* 0x001fc8000ff1e0ff */
[----:B------:R-:W-:-:S05]  /*03e0*/  LEA.HI.X.SX32 R7, R9, UR11, 0x1, P0 ;  /* 0x0000000b09077c11 */ /* 0x000fca00080f0eff */
[----:B------:R-:W2:Y:S04]  /*03f0*/  LDG.E.U8 R0, desc[UR8][R6.64] ;  /* 0x0000000806007981 */ /* 0x000ea8000c1e1100 */
[----:B------:R-:W2:Y:S04]  /*0400*/  LDG.E.U8 R2, desc[UR8][R6.64+0x988] ;  /* 0x0009880806027981 */ /* 0x000ea8000c1e1100 */
[----:B------:R-:W3:Y:S04]  /*0410*/  LDG.E.U8 R11, desc[UR8][R6.64+0x1310] ;  /* 0x00131008060b7981 */ /* 0x000ee8000c1e1100 */
[----:B------:R-:W3:Y:S04]  /*0420*/  LDG.E.U8 R4, desc[UR8][R6.64+0x1c98] ;  /* 0x001c980806047981 */ /* 0x000ee8000c1e1100 */
[----:B------:R-:W4:Y:S04]  /*0430*/  LDG.E.U8 R13, desc[UR8][R6.64+0x2620] ;  /* 0x00262008060d7981 */ /* 0x000f28000c1e1100 */
[----:B------:R-:W4:Y:S04]  /*0440*/  LDG.E.U8 R8, desc[UR8][R6.64+0x2fa8] ;  /* 0x002fa80806087981 */ /* 0x000f28000c1e1100 */
[----:B------:R-:W5:Y:S04]  /*0450*/  LDG.E.U8 R15, desc[UR8][R6.64+0x3930] ;  /* 0x00393008060f7981 */ /* 0x000f68000c1e1100 */
[----:B------:R-:W5:Y:S01]  /*0460*/  LDG.E.U8 R10, desc[UR8][R6.64+0x42b8] ;  /* 0x0042b808060a7981 */ /* 0x000f62000c1e1100 */
[----:B------:R-:W-:Y:S01]  /*0470*/  VIADD R9, R9, 0x4c40 ;  /* 0x00004c4009097836 */ /* 0x000fe20000000000 */
[----:B--2---:R-:W-:-:S04]  /*0480*/  IADD3 R0, PT, PT, R2, R5, R0 ;  /* 0x0000000502007210 */ /* 0x004fc80007ffe000 */
[----:B---3--:R-:W-:-:S04]  /*0490*/  IADD3 R0, PT, PT, R4, R0, R11 ;  /* 0x0000000004007210 */ /* 0x008fc80007ffe00b */
[----:B----4-:R-:W-:-:S04]  /*04a0*/  IADD3 R0, PT, PT, R8, R0, R13 ;  /* 0x0000000008007210 */ /* 0x010fc80007ffe00d */
[----:B-----5:R-:W-:-:S07]  /*04b0*/  IADD3 R5, PT, PT, R10, R0, R15 ;  /* 0x000000000a057210 */ /* 0x020fce0007ffe00f */
.L_x_5:
[----:B------:R-:W-:Y:S05]  /*04c0*/  BRA.U !UP1, `(.L_x_2) ;  /* 0x0000000109647547 */ /* 0x000fea000b800000 */
[----:B------:R-:W-:Y:S02]  /*04d0*/  UISETP.GE.U32.AND UP0, UPT, UR6, 0x4, UPT ;  /* 0x000000040600788c */ /* 0x000fe4000bf06070 */
[----:B------:R-:W-:-:S04]  /*04e0*/  ULOP3.LUT UR4, UR4, 0x3, URZ, 0xc0, !UPT ;  /* 0x0000000304047892 */ /* 0x000fc8000f8ec0ff */
        /* <DEDUP_REMOVED lines=8> */
[----:B------:R-:W3:Y:S01]  /*0570*/  LDG.E.U8 R4, desc[UR8][R6.64+0x1c98] ;  /* 0x001c980806047981 */ /* 0x000ee2000c1e1100 */
[----:B------:R-:W-:Y:S01]  /*0580*/  VIADD R9, R9, 0x2620 ;  /* 0x0000262009097836 */ /* 0x000fe20000000000 */
[----:B--2---:R-:W-:-:S04]  /*0590*/  IADD3 R0, PT, PT, R2, R5, R0 ;  /* 0x0000000502007210 */ /* 0x004fc80007ffe000 */
[----:B---3--:R-:W-:-:S07]  /*05a0*/  IADD3 R5, PT, PT, R4, R0, R11 ;  /* 0x0000000004057210 */ /* 0x008fce0007ffe00b */
.L_x_6:
[----:B------:R-:W-:Y:S05]  /*05b0*/  BRA.U !UP1, `(.L_x_2) ;  /* 0x0000000109287547 */ /* 0x000fea000b800000 */
[----:B------:R-:W0:Y:S01]  /*05c0*/  LDCU.64 UR6, c[0x0][0x388] ;  /* 0x00007100ff0677ac */ /* 0x000e220008000a00 */
[----:B------:R-:W-:-:S12]  /*05d0*/  UIADD3 UR4, UPT, UPT, -UR4, URZ, URZ ;  /* 0x000000ff04047290 */ /* 0x000fd8000fffe1ff */
.L_x_7:
[----:B0-----:R-:W-:-:S04]  /*05e0*/  IADD3 R6, P0, PT, R9, UR6, RZ ;  /* 0x0000000609067c10 */ /* 0x001fc8000ff1e0ff */
[----:B------:R-:W-:-:S05]  /*05f0*/  LEA.HI.X.SX32 R7, R9, UR7, 0x1, P0 ;  /* 0x0000000709077c11 */ /* 0x000fca00080f0eff */
[----:B------:R-:W2:Y:S01]  /*0600*/  LDG.E.U8 R6, desc[UR8][R6.64] ;  /* 0x0000000806067981 */ /* 0x000ea2000c1e1100 */
[----:B------:R-:W-:Y:S01]  /*0610*/  UIADD3 UR4, UPT, UPT, UR4, 0x1, URZ ;  /* 0x0000000104047890 */ /* 0x000fe2000fffe0ff */
[----:B------:R-:W-:-:S03]  /*0620*/  VIADD R9, R9, 0x988 ;  /* 0x0000098809097836 */ /* 0x000fc60000000000 */
[----:B------:R-:W-:Y:S01]  /*0630*/  UISETP.NE.AND UP0, UPT, UR4, URZ, UPT ;  /* 0x000000ff0400728c */ /* 0x000fe2000bf05270 */
[----:B--2---:R-:W-:-:S08]  /*0640*/  IMAD.IADD R5, R6, 0x1, R5 ;  /* 0x0000000106057824 */ /* 0x004fd000078e0205 */
[----:B------:R-:W-:Y:S05]  /*0650*/  BRA.U UP0, `(.L_x_7) ;  /* 0xfffffffd00e07547 */ /* 0x000fea000b83ffff */
.L_x_2:
[----:B------:R-:W0:Y:S01]  /*0660*/  LDCU UR12, c[0x0][0x390] ;  /* 0x00007200ff0c77ac */ /* 0x000e220008000800 */
[----:B------:R-:W-:Y:S01]  /*0670*/  IMAD.MOV.U32 R32, RZ, RZ, 0xff ;  /* 0x000000ffff207424 */ /* 0x000fe200078e00ff */
[----:B------:R-:W-:Y:S01]  /*0680*/  PRMT R0, RZ, 0x7610, R0 ;  /* 0x00007610ff007816 */ /* 0x000fe20000000000 */
[----:B0-----:R-:W-:-:S09]  /*0690*/  UISETP.GE.AND UP0, UPT, UR12, 0x1, UPT ;  /* 0x000000010c00788c */ /* 0x001fd2000bf06270 */
[----:B------:R-:W-:Y:S05]  /*06a0*/  BRA.U !UP0, `(.L_x_8) ;  /* 0x0000000508d47547 */ /* 0x000fea000b800000 */
[----:B------:R-:W-:Y:S01]  /*06b0*/  UISETP.GE.U32.AND UP1, UPT, UR12, 0x10, UPT ;  /* 0x000000100c00788c */ /* 0x000fe2000bf26070 */
[----:B------:R-:W-:Y:S01]  /*06c0*/  IMAD.MOV.U32 R32, RZ, RZ, 0xff ;  /* 0x000000ffff207424 */ /* 0x000fe200078e00ff */
[----:B------:R-:W-:Y:S01]  /*06d0*/  ULOP3.LUT UR5, UR12, 0xf, URZ, 0xc0, !UPT ;  /* 0x0000000f0c057892 */ /* 0x000fe2000f8ec0ff */
[----:B------:R-:W-:Y:S01]  /*06e0*/  PRMT R0, RZ, 0x7610, R0 ;  /* 0x00007610ff007816 */ /* 0x000fe20000000000 */
[----:B------:R-:W-:Y:S02]  /*06f0*/  IMAD.MOV.U32 R7, RZ, RZ, R3 ;  /* 0x000000ffff077224 */ /* 0x000fe400078e0003 */
[----:B------:R-:W-:-:S03]  /*0700*/  UISETP.NE.AND UP0, UPT, UR5, URZ, UPT ;  /* 0x000000ff0500728c */ /* 0x000fc6000bf05270 */
[----:B------:R-:W-:Y:S08]  /*0710*/  BRA.U !UP1, `(.L_x_9) ;  /* 0x0000000109c47547 */ /* 0x000ff0000b800000 */
[----:B------:R-:W-:Y:S01]  /*0720*/  ULOP3.LUT UR4, UR12, 0x7ffffff0, URZ, 0xc0, !UPT ;  /* 0x7ffffff00c047892 */ /* 0x000fe2000f8ec0ff */
[----:B------:R-:W-:Y:S01]  /*0730*/  IMAD.MOV.U32 R32, RZ, RZ, 0xff ;  /* 0x000000ffff207424 */ /* 0x000fe200078e00ff */
[----:B------:R-:W-:Y:S01]  /*0740*/  PRMT R0, RZ, 0x7610, R0 ;  /* 0x00007610ff007816 */ /* 0x000fe20000000000 */
[----:B------:R-:W-:Y:S01]  /*0750*/  IMAD.MOV.U32 R7, RZ, RZ, R3 ;  /* 0x000000ffff077224 */ /* 0x000fe200078e0003 */
[----:B------:R-:W-:-:S12]  /*0760*/  UIADD3 UR4, UPT, UPT, -UR4, URZ, URZ ;  /* 0x000000ff04047290 */ /* 0x000fd8000fffe1ff */
.L_x_10:
        /* <DEDUP_REMOVED lines=20> */
[----:B------:R-:W-:Y:S01]  /*08b0*/  LOP3.LUT R0, R0, 0xff, RZ, 0xc0, !PT ;  /* 0x000000ff00007812 */ /* 0x000fe200078ec0ff */
[----:B------:R-:W-:Y:S01]  /*08c0*/  UIADD3 UR4, UPT, UPT, UR4, 0x10, URZ ;  /* 0x0000001004047890 */ /* 0x000fe2000fffe0ff */
[----:B------:R-:W-:Y:S01]  /*08d0*/  LOP3.LUT R32, R32, 0xff, RZ, 0xc0, !PT ;  /* 0x000000ff20207812 */ /* 0x000fe200078ec0ff */
[----:B------:R-:W-:-:S02]  /*08e0*/  VIADD R7, R7, 0x9880 ;  /* 0x0000988007077836 */ /* 0x000fc40000000000 */
[----:B------:R-:W-:Y:S01]  /*08f0*/  UISETP.NE.AND UP1, UPT, UR4, URZ, UPT ;  /* 0x000000ff0400728c */ /* 0x000fe2000bf25270 */
[C-C-:B--2---:R-:W-:Y:S02]  /*0900*/  VIMNMX3.U16x2 R0, R34.reuse, R0, R30.reuse, !PT ;  /* 0x000000002200720f */ /* 0x144fe4000780021e */
[----:B------:R-:W-:Y:S02]  /*0910*/  VIMNMX3.U16x2 R13, R34, R32, R30, PT ;  /* 0x00000020220d720f */ /* 0x000fe4000380021e */
[C-C-:B---3--:R-:W-:Y:S02]  /*0920*/  VIMNMX3.U16x2 R11, R28.reuse, R0, R26.reuse, !PT ;  /* 0x000000001c0b720f */ /* 0x148fe4000780021a */
[----:B------:R-:W-:Y:S02]  /*0930*/  VIMNMX3.U16x2 R13, R28, R13, R26, PT ;  /* 0x0000000d1c0d720f */ /* 0x000fe4000380021a */
[C-C-:B----4-:R-:W-:Y:S02]  /*0940*/  VIMNMX3.U16x2 R9, R24.reuse, R11, R22.reuse, !PT ;  /* 0x0000000b1809720f */ /* 0x150fe40007800216 */
[----:B------:R-:W-:-:S02]  /*0950*/  VIMNMX3.U16x2 R13, R24, R13, R22, PT ;  /* 0x0000000d180d720f */ /* 0x000fc40003800216 */
[C-C-:B-----5:R-:W-:Y:S02]  /*0960*/  VIMNMX3.U16x2 R9, R20.reuse, R9, R18.reuse, !PT ;  /* 0x000000091409720f */ /* 0x160fe40007800212 */
[----:B------:R-:W-:Y:S02]  /*0970*/  VIMNMX3.U16x2 R13, R20, R13, R18, PT ;  /* 0x0000000d140d720f */ /* 0x000fe40003800212 */
[C-C-:B------:R-:W-:Y:S02]  /*0980*/  VIMNMX3.U16x2 R9, R16.reuse, R9, R14.reuse, !PT ;  /* 0x000000091009720f */ /* 0x140fe4000780020e */
[----:B------:R-:W-:Y:S02]  /*0990*/  VIMNMX3.U16x2 R13, R16, R13, R14, PT ;  /* 0x0000000d100d720f */ /* 0x000fe4000380020e */
[C-C-:B------:R-:W-:Y:S02]  /*09a0*/  VIMNMX3.U16x2 R9, R12.reuse, R9, R10.reuse, !PT ;  /* 0x000000090c09720f */ /* 0x140fe4000780020a */
[----:B------:R-:W-:-:S02]  /*09b0*/  VIMNMX3.U16x2 R13, R12, R13, R10, PT ;  /* 0x0000000d0c0d720f */ /* 0x000fc4000380020a */
[C-C-:B------:R-:W-:Y:S02]  /*09c0*/  VIMNMX3.U16x2 R9, R8.reuse, R9, R6.reuse, !PT ;  /* 0x000000090809720f */ /* 0x140fe40007800206 */
[----:B------:R-:W-:Y:S02]  /*09d0*/  VIMNMX3.U16x2 R13, R8, R13, R6, PT ;  /* 0x0000000d080d720f */ /* 0x000fe40003800206 */
[C-C-:B------:R-:W-:Y:S02]  /*09e0*/  VIMNMX3.U16x2 R9, R4.reuse, R9, R2.reuse, !PT ;  /* 0x000000090409720f */ /* 0x140fe40007800202 */
[----:B------:R-:W-:Y:S02]  /*09f0*/  VIMNMX3.U16x2 R13, R4, R13, R2, PT ;  /* 0x0000000d040d720f */ /* 0x000fe40003800202 */
[----:B------:R-:W-:Y:S02]  /*0a00*/  PRMT R0, R9, 0x7610, R0 ;  /* 0x0000761009007816 */ /* 0x000fe40000000000 */
[----:B------:R-:W-:Y:S01]  /*0a10*/  PRMT R32, R13, 0x7610, R32 ;  /* 0x000076100d207816 */ /* 0x000fe20000000020 */
[----:B------:R-:W-:Y:S06]  /*0a20*/  BRA.U UP1, `(.L_x_10) ;  /* 0xfffffffd01507547 */ /* 0x000fec000b83ffff */
.L_x_9:
        /* <DEDUP_REMOVED lines=16> */
[----:B------:R-:W-:Y:S01]  /*0b30*/  LOP3.LUT R0, R0, 0xff, RZ, 0xc0, !PT ;  /* 0x000000ff00007812 */ /* 0x000fe200078ec0ff */
[----:B------:R-:W-:-:S03]  /*0b40*/  VIADD R7, R7, 0x4c40 ;  /* 0x00004c4007077836 */ /* 0x000fc60000000000 */
        /* <DEDUP_REMOVED lines=8> */
[----:B------:R-:W-:Y:S02]  /*0bd0*/  PRMT R0, R8, 0x7610, R0 ;  /* 0x0000761008007816 */ /* 0x000fe40000000000 */
[----:B------:R-:W-:-:S07]  /*0be0*/  PRMT R32, R6, 0x7610, R32 ;  /* 0x0000761006207816 */ /* 0x000fce0000000020 */
.L_x_11:
        /* <DEDUP_REMOVED lines=12> */
[----:B------:R-:W-:Y:S01]  /*0cb0*/  LOP3.LUT R0, R0, 0xff, RZ, 0xc0, !PT ;  /* 0x000000ff00007812 */ /* 0x000fe200078ec0ff */
[----:B------:R-:W-:-:S03]  /*0cc0*/  VIADD R7, R7, 0x2620 ;  /* 0x0000262007077836 */ /* 0x000fc60000000000 */
[C-C-:B--2---:R-:W-:Y:S02]  /*0cd0*/  VIMNMX3.U16x2 R0, R4.reuse, R0, R6.reuse, !PT ;  /* 0x000000000400720f */ /* 0x144fe40007800206 */
[----:B------:R-:W-:-:S04]  /*0ce0*/  VIMNMX3.U16x2 R4, R4, R32, R6, PT ;  /* 0x000000200404720f */ /* 0x000fc80003800206 */
[C-C-:B---3--:R-:W-:Y:S02]  /*0cf0*/  VIMNMX3.U16x2 R4, R2.reuse, R4, R10.reuse, PT ;  /* 0x000000040204720f */ /* 0x148fe4000380020a */
[----:B------:R-:W-:Y:S02]  /*0d00*/  VIMNMX3.U16x2 R0, R2, R0, R10, !PT ;  /* 0x000000000200720f */ /* 0x000fe4000780020a */
[----:B------:R-:W-:-:S07]  /*0d10*/  PRMT R32, R4, 0x7610, R32 ;  /* 0x0000761004207816 */ /* 0x000fce0000000020 */
.L_x_12:
[----:B------:R-:W-:Y:S05]  /*0d20*/  BRA.U !UP1, `(.L_x_8) ;  /* 0x0000000109347547 */ /* 0x000fea000b800000 */
[----:B------:R-:W0:Y:S01]  /*0d30*/  LDCU.64 UR14, c[0x0][0x388] ;  /* 0x00007100ff0e77ac */ /* 0x000e220008000a00 */
[----:B------:R-:W-:-:S12]  /*0d40*/  UIADD3 UR4, UPT, UPT, -UR4, URZ, URZ ;  /* 0x000000ff04047290 */ /* 0x000fd8000fffe1ff */
.L_x_13:
[----:B0-----:R-:W-:-:S04]  /*0d50*/  IADD3 R8, P0, PT, R7, UR14, RZ ;  /* 0x0000000e07087c10 */ /* 0x001fc8000ff1e0ff */
[----:B------:R-:W-:-:S05]  /*0d60*/  LEA.HI.X.SX32 R9, R7, UR15, 0x1, P0 ;  /* 0x0000000f07097c11 */ /* 0x000fca00080f0eff */
[----:B------:R-:W2:Y:S01]  /*0d70*/  LDG.E.U8 R8, desc[UR8][R8.64] ;  /* 0x0000000808087981 */ /* 0x000ea2000c1e1100 */
[----:B------:R-:W-:Y:S01]  /*0d80*/  UIADD3 UR4, UPT, UPT, UR4, 0x1, URZ ;  /* 0x0000000104047890 */ /* 0x000fe2000fffe0ff */
[----:B------:R-:W-:Y:S01]  /*0d90*/  LOP3.LUT R0, R0, 0xff, RZ, 0xc0, !PT ;  /* 0x000000ff00007812 */ /* 0x000fe200078ec0ff */
[----:B------:R-:W-:Y:S01]  /*0da0*/  VIADD R7, R7, 0x988 ;  /* 0x0000098807077836 */ /* 0x000fe20000000000 */
[----:B------:R-:W-:Y:S01]  /*0db0*/  LOP3.LUT R32, R32, 0xff, RZ, 0xc0, !PT ;  /* 0x000000ff20207812 */ /* 0x000fe200078ec0ff */
[----:B------:R-:W-:Y:S01]  /*0dc0*/  UISETP.NE.AND UP0, UPT, UR4, URZ, UPT ;  /* 0x000000ff0400728c */ /* 0x000fe2000bf05270 */
[C---:B--2---:R-:W-:Y:S02]  /*0dd0*/  VIMNMX.U16x2 R0, PT, PT, R8.reuse, R0, !PT ;  /* 0x0000000008007248 */ /* 0x044fe40007fe0200 */
[----:B------:R-:W-:-:S06]  /*0de0*/  VIMNMX.U16x2 R32, PT, PT, R8, R32, PT ;  /* 0x0000002008207248 */ /* 0x000fcc0003fe0200 */
[----:B------:R-:W-:Y:S05]  /*0df0*/  BRA.U UP0, `(.L_x_13) ;  /* 0xfffffffd00d47547 */ /* 0x000fea000b83ffff */
.L_x_8:
[----:B------:R-:W0:Y:S01]  /*0e00*/  I2F.U32.RP R2, UR12 ;  /* 0x0000000c00027d06 */ /* 0x000e220008209000 */
[----:B------:R-:W1:Y:S01]  /*0e10*/  LDCU.64 UR4, c[0x0][0x380] ;  /* 0x00007000ff0477ac */ /* 0x000e620008000a00 */
[----:B------:R-:W-:Y:S01]  /*0e20*/  ISETP.NE.U32.AND P0, PT, RZ, UR12, PT ;  /* 0x0000000cff007c0c */ /* 0x000fe2000bf05070 */
[----:B------:R-:W2:Y:S01]  /*0e30*/  LDCU.64 UR6, c[0x0][0x398] ;  /* 0x00007300ff0677ac */ /* 0x000ea20008000a00 */
[----:B------:R-:W3:Y:S04]  /*0e40*/  LDCU.64 UR10, c[0x0][0x3a0] ;  /* 0x00007400ff0a77ac */ /* 0x000ee80008000a00 */
[----:B0-----:R-:W0:Y:S02]  /*0e50*/  MUFU.RCP R2, R2 ;  /* 0x0000000200027308 */ /* 0x001e240000001000 */
[----:B0-----:R-:W-:-:S06]  /*0e60*/  VIADD R6, R2, 0xffffffe ;  /* 0x0ffffffe02067836 */ /* 0x001fcc0000000000 */
[----:B------:R0:W4:Y:S02]  /*0e70*/  F2I.FTZ.U32.TRUNC.NTZ R7, R6 ;  /* 0x0000000600077305 */ /* 0x000124000021f000 */
[----:B0-----:R-:W-:Y:S02]  /*0e80*/  IMAD.MOV.U32 R6, RZ, RZ, RZ ;  /* 0x000000ffff067224 */ /* 0x001fe400078e00ff */
[----:B----4-:R-:W-:-:S04]  /*0e90*/  IMAD.MOV R9, RZ, RZ, -R7 ;  /* 0x000000ffff097224 */ /* 0x010fc800078e0a07 */
[----:B------:R-:W-:-:S04]  /*0ea0*/  IMAD R9, R9, UR12, RZ ;  /* 0x0000000c09097c24 */ /* 0x000fc8000f8e02ff */
[----:B------:R-:W-:Y:S01]  /*0eb0*/  IMAD.HI.U32 R4, R7, R9, R6 ;  /* 0x0000000907047227 */ /* 0x000fe200078e0006 */
[----:B------:R-:W-:Y:S02]  /*0ec0*/  SHF.R.S32.HI R7, RZ, 0x1f, R3 ;  /* 0x0000001fff077819 */ /* 0x000fe40000011403 */
[----:B---3--:R-:W-:-:S03]  /*0ed0*/  IADD3 R6, P4, PT, R3, UR10, RZ ;  /* 0x0000000a03067c10 */ /* 0x008fc6000ff9e0ff */
[----:B------:R-:W-:-:S04]  /*0ee0*/  IMAD.HI.U32 R9, R4, R5, RZ ;  /* 0x0000000504097227 */ /* 0x000fc800078e00ff */
[----:B------:R-:W-:-:S04]  /*0ef0*/  IMAD.MOV R4, RZ, RZ, -R9 ;  /* 0x000000ffff047224 */ /* 0x000fc800078e0a09 */
[----:B------:R-:W-:Y:S01]  /*0f00*/  IMAD R5, R4, UR12, R5 ;  /* 0x0000000c04057c24 */ /* 0x000fe2000f8e0205 */
[----:B--2---:R-:W-:-:S04]  /*0f10*/  IADD3 R4, P3, PT, R3, UR6, RZ ;  /* 0x0000000603047c10 */ /* 0x004fc8000ff7e0ff */
[----:B------:R-:W-:-:S13]  /*0f20*/  ISETP.GE.U32.AND P2, PT, R5, UR12, PT ;  /* 0x0000000c05007c0c */ /* 0x000fda000bf46070 */
[----:B------:R-:W-:Y:S02]  /*0f30*/  @P2 VIADD R5, R5, -UR12 ;  /* 0x8000000c05052c36 */ /* 0x000fe40008000000 */
[----:B------:R-:W-:Y:S01]  /*0f40*/  @P2 VIADD R9, R9, 0x1 ;  /* 0x0000000109092836 */ /* 0x000fe20000000000 */
[----:B-1----:R-:W-:Y:S02]  /*0f50*/  IADD3 R2, P2, PT, R3, UR4, RZ ;  /* 0x0000000403027c10 */ /* 0x002fe4000ff5e0ff */
[----:B------:R-:W-:Y:S02]  /*0f60*/  ISETP.GE.U32.AND P1, PT, R5, UR12, PT ;  /* 0x0000000c05007c0c */ /* 0x000fe4000bf26070 */
[C---:B------:R-:W-:Y:S02]  /*0f70*/  IADD3.X R3, PT, PT, R7.reuse, UR5, RZ, P2, !PT ;  /* 0x0000000507037c10 */ /* 0x040fe400097fe4ff */
[C---:B------:R-:W-:Y:S02]  /*0f80*/  IADD3.X R5, PT, PT, R7.reuse, UR7, RZ, P3, !PT ;  /* 0x0000000707057c10 */ /* 0x040fe40009ffe4ff */
[----:B------:R-:W-:-:S07]  /*0f90*/  IADD3.X R7, PT, PT, R7, UR11, RZ, P4, !PT ;  /* 0x0000000b07077c10 */ /* 0x000fce000a7fe4ff */
[----:B------:R-:W-:Y:S01]  /*0fa0*/  @P1 VIADD R9, R9, 0x1 ;  /* 0x0000000109091836 */ /* 0x000fe20000000000 */
[----:B------:R-:W-:-:S05]  /*0fb0*/  @!P0 LOP3.LUT R9, RZ, UR12, RZ, 0x33, !PT ;  /* 0x0000000cff098c12 */ /* 0x000fca000f8e33ff */
[----:B------:R-:W-:Y:S04]  /*0fc0*/  STG.E.U8 desc[UR8][R2.64], R9 ;  /* 0x0000000902007986 */ /* 0x000fe8000c101108 */
[----:B------:R-:W-:Y:S04]  /*0fd0*/  STG.E.U8 desc[UR8][R4.64], R0 ;  /* 0x0000000004007986 */ /* 0x000fe8000c101108 */
[----:B------:R-:W-:Y:S01]  /*0fe0*/  STG.E.U8 desc[UR8][R6.64], R32 ;  /* 0x0000002006007986 */ /* 0x000fe2000c101108 */
[----:B------:R-:W-:Y:S05]  /*0ff0*/  EXIT ;  /* 0x000000000000794d */ /* 0x000fea0003800000 */
.L_x_14:
        /* <DEDUP_REMOVED lines=16> */
.L_x_45:


//--------------------- .text._Z20makecontrast1_kernelPhPKhihh --------------------------
	.section	.text._Z20makecontrast1_kernelPhPKhihh,"ax",@progbits
	.align	128
        .global         _Z20makecontrast1_kernelPhPKhihh
        .type           _Z20makecontrast1_kernelPhPKhihh,@function
        .size           _Z20makecontrast1_kernelPhPKhihh,(.L_x_42 - _Z20makecontrast1_kernelPhPKhihh)
        .other          _Z20makecontrast1_kernelPhPKhihh,@"STO_CUDA_ENTRY STV_DEFAULT"
_Z20makecontrast1_kernelPhPKhihh:
.text._Z20makecontrast1_kernelPhPKhihh:
[----:B------:R-:W-:Y:S01]  /*0000*/  LDC R1, c[0x0][0x37c] ;  /* 0x0000df00ff017b82 */ /* 0x000fe20000000800 */
[----:B------:R-:W0:Y:S01]  /*0010*/  S2R R3, SR_CTAID.X ;  /* 0x0000000000037919 */ /* 0x000e220000002500 */
[----:B------:R-:W0:Y:S01]  /*0020*/  LDCU UR4, c[0x0][0x360] ;  /* 0x00006c00ff0477ac */ /* 0x000e220008000800 */
[----:B------:R-:W0:Y:S02]  /*0030*/  S2R R0, SR_TID.X ;  /* 0x0000000000007919 */ /* 0x000e240000002100 */
[----:B0-----:R-:W-:-:S05]  /*0040*/  IMAD R3, R3, UR4, R0 ;  /* 0x0000000403037c24 */ /* 0x001fca000f8e0200 */
[----:B------:R-:W-:-:S13]  /*0050*/  ISETP.GT.AND P0, PT, R3, 0x987, PT ;  /* 0x000009870300780c */ /* 0x000fda0003f04270 */
[----:B------:R-:W-:Y:S05]  /*0060*/  @P0 EXIT ;  /* 0x000000000000094d */ /* 0x000fea0003800000 */
[----:B------:R-:W0:Y:S01]  /*0070*/  LDC.U8 R5, c[0x0][0x394] ;  /* 0x0000e500ff057b82 */ /* 0x000e220000000000 */
[----:B------:R-:W-:Y:S02]  /*0080*/  UMOV UR4, 0x437f0000 ;  /* 0x437f000000047882 */ /* 0x000fe40000000000 */
[----:B------:R-:W-:-:S05]  /*0090*/  IMAD.U32 R6, RZ, RZ, UR4 ;  /* 0x00000004ff067e24 */ /* 0x000fca000f8e00ff */
[----:B------:R-:W0:Y:S02]  /*00a0*/  LDC.U8 R2, c[0x0][0x395] ;  /* 0x0000e540ff027b82 */ /* 0x000e240000000000 */
[----:B0-----:R-:W-:-:S04]  /*00b0*/  VIADDMNMX R0, R5, -R2, 0x1, !PT ;  /* 0x0000000105007446 */ /* 0x001fc80007800902 */
[----:B------:R-:W-:-:S04]  /*00c0*/  I2FP.F32.U32 R5, R0 ;  /* 0x0000000000057245 */ /* 0x000fc80000201000 */
[----:B------:R-:W0:Y:S08]  /*00d0*/  MUFU.RCP R0, R5 ;  /* 0x0000000500007308 */ /* 0x000e300000001000 */
[----:B------:R-:W1:Y:S01]  /*00e0*/  FCHK P0, R6, R5 ;  /* 0x0000000506007302 */ /* 0x000e620000000000 */
[----:B0-----:R-:W-:-:S04]  /*00f0*/  FFMA R7, -R5, R0, 1 ;  /* 0x3f80000005077423 */ /* 0x001fc80000000100 */
[----:B------:R-:W-:-:S04]  /*0100*/  FFMA R0, R0, R7, R0 ;  /* 0x0000000700007223 */ /* 0x000fc80000000000 */
[----:B------:R-:W-:-:S04]  /*0110*/  FFMA R4, R0, 255, RZ ;  /* 0x437f000000047823 */ /* 0x000fc800000000ff */
[----:B------:R-:W-:-:S04]  /*0120*/  FFMA R7, -R5, R4, 255 ;  /* 0x437f000005077423 */ /* 0x000fc80000000104 */
[----:B------:R-:W-:Y:S01]  /*0130*/  FFMA R0, R0, R7, R4 ;  /* 0x0000000700007223 */ /* 0x000fe20000000004 */
[----:B-1----:R-:W-:Y:S06]  /*0140*/  @!P0 BRA `(.L_x_15) ;  /* 0x00000000000c8947 */ /* 0x002fec0003800000 */
[----:B------:R-:W-:-:S07]  /*0150*/  MOV R4, 0x170 ;  /* 0x0000017000047802 */ /* 0x000fce0000000f00 */
[----:B------:R-:W-:Y:S05]  /*0160*/  CALL.REL.NOINC `($__internal_0_$__cuda_sm3x_div_rn_noftz_f32_slowpath) ;  /* 0x0000000800747944 */ /* 0x000fea0003c00000 */
[----:B------:R-:W-:-:S07]  /*0170*/  IMAD.MOV.U32 R0, RZ, RZ, R8 ;  /* 0x000000ffff007224 */ /* 0x000fce00078e0008 */
.L_x_15:
[----:B------:R-:W0:Y:S02]  /*0180*/  LDC R10, c[0x0][0x390] ;  /* 0x0000e400ff0a7b82 */ /* 0x000e240000000800 */
[----:B0-----:R-:W-:-:S13]  /*0190*/  ISETP.GE.AND P0, PT, R10, 0x1, PT ;  /* 0x000000010a00780c */ /* 0x001fda0003f06270 */
[----:B------:R-:W-:Y:S05]  /*01a0*/  @!P0 EXIT ;  /* 0x000000000000894d */ /* 0x000fea0003800000 */
[C---:B------:R-:W-:Y:S01]  /*01b0*/  ISETP.GE.U32.AND P1, PT, R10.reuse, 0x8, PT ;  /* 0x000000080a00780c */ /* 0x040fe20003f26070 */
[----:B------:R-:W0:Y:S01]  /*01c0*/  LDCU.64 UR4, c[0x0][0x358] ;  /* 0x00006b00ff0477ac */ /* 0x000e220008000a00 */
[----:B------:R-:W-:Y:S01]  /*01d0*/  LOP3.LUT R12, R10, 0x7, RZ, 0xc0, !PT ;  /* 0x000000070a0c7812 */ /* 0x000fe200078ec0ff */
[----:B------:R-:W-:Y:S01]  /*01e0*/  IMAD.MOV.U32 R7, RZ, RZ, RZ ;  /* 0x000000ffff077224 */ /* 0x000fe200078e00ff */
[----:B------:R-:W-:Y:S02]  /*01f0*/  SHF.R.S32.HI R6, RZ, 0x1f, R3 ;  /* 0x0000001fff067819 */ /* 0x000fe40000011403 */
[----:B------:R-:W-:-:S07]  /*0200*/  ISETP.NE.AND P0, PT, R12, RZ, PT ;  /* 0x000000ff0c00720c */ /* 0x000fce0003f05270 */
[----:B------:R-:W-:Y:S06]  /*0210*/  @!P1 BRA `(.L_x_16) ;  /* 0x0000000400089947 */ /* 0x000fec0003800000 */
[----:B------:R-:W1:Y:S01]  /*0220*/  LDCU.128 UR8, c[0x0][0x380] ;  /* 0x00007000ff0877ac */ /* 0x000e620008000c00 */
[----:B------:R-:W-:Y:S02]  /*0230*/  IADD3 R14, P1, PT, R3, 0x2620, RZ ;  /* 0x00002620030e7810 */ /* 0x000fe40007f3e0ff */
[----:B------:R-:W-:-:S03]  /*0240*/  LOP3.LUT R7, R10, 0x7ffffff8, RZ, 0xc0, !PT ;  /* 0x7ffffff80a077812 */ /* 0x000fc600078ec0ff */
[----:B------:R-:W-:Y:S02]  /*0250*/  IMAD.X R17, RZ, RZ, R6, P1 ;  /* 0x000000ffff117224 */ /* 0x000fe400008e0606 */
[----:B------:R-:W-:Y:S01]  /*0260*/  IMAD.MOV R11, RZ, RZ, -R7 ;  /* 0x000000ffff0b7224 */ /* 0x000fe200078e0a07 */
[C---:B-1----:R-:W-:Y:S02]  /*0270*/  IADD3 R4, P2, PT, R14.reuse, UR10, RZ ;  /* 0x0000000a0e047c10 */ /* 0x042fe4000ff5e0ff */
[----:B------:R-:W-:Y:S02]  /*0280*/  IADD3 R14, P3, PT, R14, UR8, RZ ;  /* 0x000000080e0e7c10 */ /* 0x000fe4000ff7e0ff */
[C---:B------:R-:W-:Y:S02]  /*0290*/  IADD3.X R5, PT, PT, R17.reuse, UR11, RZ, P2, !PT ;  /* 0x0000000b11057c10 */ /* 0x040fe400097fe4ff */
[----:B------:R-:W-:-:S09]  /*02a0*/  IADD3.X R17, PT, PT, R17, UR9, RZ, P3, !PT ;  /* 0x0000000911117c10 */ /* 0x000fd20009ffe4ff */
.L_x_17:
[----:B0--3--:R-:W2:Y:S01]  /*02b0*/  LDG.E.U8 R9, desc[UR4][R4.64+-0x2620] ;  /* 0xffd9e00404097981 */ /* 0x009ea2000c1e1100 */
[----:B------:R-:W-:Y:S02]  /*02c0*/  IMAD.MOV.U32 R8, RZ, RZ, R14 ;  /* 0x000000ffff087224 */ /* 0x000fe400078e000e */
[----:B--2---:R-:W-:-:S05]  /*02d0*/  IMAD.IADD R9, R9, 0x1, -R2 ;  /* 0x0000000109097824 */ /* 0x004fca00078e0a02 */
[----:B------:R-:W-:-:S05]  /*02e0*/  I2FP.F32.S32 R9, R9 ;  /* 0x0000000900097245 */ /* 0x000fca0000201400 */
[----:B------:R-:W-:-:S04]  /*02f0*/  FMUL R9, R9, R0 ;  /* 0x0000000009097220 */ /* 0x000fc80000400000 */
[----:B------:R0:W1:Y:S02]  /*0300*/  F2I.U32.TRUNC.NTZ R13, R9 ;  /* 0x00000009000d7305 */ /* 0x000064000020f000 */
[----:B0-----:R-:W-:-:S05]  /*0310*/  IMAD.MOV.U32 R9, RZ, RZ, R17 ;  /* 0x000000ffff097224 */ /* 0x001fca00078e0011 */
[----:B-1----:R0:W-:Y:S04]  /*0320*/  STG.E.U8 desc[UR4][R8.64+-0x2620], R13 ;  /* 0xffd9e00d08007986 */ /* 0x0021e8000c101104 */
[----:B------:R-:W2:Y:S02]  /*0330*/  LDG.E.U8 R15, desc[UR4][R4.64+-0x1c98] ;  /* 0xffe36804040f7981 */ /* 0x000ea4000c1e1100 */
[----:B--2---:R-:W-:-:S05]  /*0340*/  IMAD.IADD R15, R15, 0x1, -R2 ;  /* 0x000000010f0f7824 */ /* 0x004fca00078e0a02 */
[----:B------:R-:W-:-:S05]  /*0350*/  I2FP.F32.S32 R15, R15 ;  /* 0x0000000f000f7245 */ /* 0x000fca0000201400 */
[----:B------:R-:W-:-:S06]  /*0360*/  FMUL R15, R15, R0 ;  /* 0x000000000f0f7220 */ /* 0x000fcc0000400000 */
[----:B------:R-:W1:Y:S02]  /*0370*/  F2I.U32.TRUNC.NTZ R15, R15 ;  /* 0x0000000f000f7305 */ /* 0x000e64000020f000 */
[----:B-1----:R1:W-:Y:S04]  /*0380*/  STG.E.U8 desc[UR4][R8.64+-0x1c98], R15 ;  /* 0xffe3680f08007986 */ /* 0x0023e8000c101104 */
[----:B------:R-:W2:Y:S02]  /*0390*/  LDG.E.U8 R17, desc[UR4][R4.64+-0x1310] ;  /* 0xffecf00404117981 */ /* 0x000ea4000c1e1100 */
[----:B--2---:R-:W-:-:S05]  /*03a0*/  IMAD.IADD R17, R17, 0x1, -R2 ;  /* 0x0000000111117824 */ /* 0x004fca00078e0a02 */
[----:B------:R-:W-:-:S05]  /*03b0*/  I2FP.F32.S32 R17, R17 ;  /* 0x0000001100117245 */ /* 0x000fca0000201400 */
[----:B------:R-:W-:-:S06]  /*03c0*/  FMUL R17, R17, R0 ;  /* 0x0000000011117220 */ /* 0x000fcc0000400000 */
[----:B------:R-:W2:Y:S02]  /*03d0*/  F2I.U32.TRUNC.NTZ R17, R17 ;  /* 0x0000001100117305 */ /* 0x000ea4000020f000 */
[----:B--2---:R2:W-:Y:S04]  /*03e0*/  STG.E.U8 desc[UR4][R8.64+-0x1310], R17 ;  /* 0xffecf01108007986 */ /* 0x0045e8000c101104 */
[----:B0-----:R-:W3:Y:S02]  /*03f0*/  LDG.E.U8 R13, desc[UR4][R4.64+-0x988] ;  /* 0xfff67804040d7981 */ /* 0x001ee4000c1e1100 */
[----:B---3--:R-:W-:-:S05]  /*0400*/  IMAD.IADD R13, R13, 0x1, -R2 ;  /* 0x000000010d0d7824 */ /* 0x008fca00078e0a02 */
[----:B------:R-:W-:-:S05]  /*0410*/  I2FP.F32.S32 R13, R13 ;  /* 0x0000000d000d7245 */ /* 0x000fca0000201400 */
[----:B------:R-:W-:-:S06]  /*0420*/  FMUL R13, R13, R0 ;  /* 0x000000000d0d7220 */ /* 0x000fcc0000400000 */
[----:B------:R-:W0:Y:S02]  /*0430*/  F2I.U32.TRUNC.NTZ R13, R13 ;  /* 0x0000000d000d7305 */ /* 0x000e24000020f000 */
[----:B0-----:R0:W-:Y:S04]  /*0440*/  STG.E.U8 desc[UR4][R8.64+-0x988], R13 ;  /* 0xfff6780d08007986 */ /* 0x0011e8000c101104 */
[----:B-1----:R-:W3:Y:S02]  /*0450*/  LDG.E.U8 R15, desc[UR4][R4.64] ;  /* 0x00000004040f7981 */ /* 0x002ee4000c1e1100 */
[----:B---3--:R-:W-:-:S05]  /*0460*/  IMAD.IADD R15, R15, 0x1, -R2 ;  /* 0x000000010f0f7824 */ /* 0x008fca00078e0a02 */
[----:B------:R-:W-:-:S05]  /*0470*/  I2FP.F32.S32 R15, R15 ;  /* 0x0000000f000f7245 */ /* 0x000fca0000201400 */
[----:B------:R-:W-:-:S06]  /*0480*/  FMUL R15, R15, R0 ;  /* 0x000000000f0f7220 */ /* 0x000fcc0000400000 */
[----:B------:R-:W1:Y:S02]  /*0490*/  F2I.U32.TRUNC.NTZ R15, R15 ;  /* 0x0000000f000f7305 */ /* 0x000e64000020f000 */
[----:B-1----:R1:W-:Y:S04]  /*04a0*/  STG.E.U8 desc[UR4][R8.64], R15 ;  /* 0x0000000f08007986 */ /* 0x0023e8000c101104 */
[----:B--2---:R-:W2:Y:S02]  /*04b0*/  LDG.E.U8 R17, desc[UR4][R4.64+0x988] ;  /* 0x0009880404117981 */ /* 0x004ea4000c1e1100 */
        /* <DEDUP_REMOVED lines=11> */
[----:B-1----:R0:W4:Y:S01]  /*0570*/  LDG.E.U8 R15, desc[UR4][R4.64+0x1c98] ;  /* 0x001c9804040f7981 */ /* 0x002122000c1e1100 */
[----:B------:R-:W-:Y:S01]  /*0580*/  VIADD R11, R11, 0x8 ;  /* 0x000000080b0b7836 */ /* 0x000fe20000000000 */
[----:B------:R-:W-:-:S04]  /*0590*/  IADD3 R14, P3, PT, R8, 0x4c40, RZ ;  /* 0x00004c40080e7810 */ /* 0x000fc80007f7e0ff */
[----:B------:R-:W-:Y:S01]  /*05a0*/  ISETP.NE.AND P1, PT, R11, RZ, PT ;  /* 0x000000ff0b00720c */ /* 0x000fe20003f25270 */
[----:B--2---:R-:W-:Y:S01]  /*05b0*/  IMAD.X R17, RZ, RZ, R9, P3 ;  /* 0x000000ffff117224 */ /* 0x004fe200018e0609 */
[----:B0-----:R-:W-:-:S05]  /*05c0*/  IADD3 R4, P2, PT, R4, 0x4c40, RZ ;  /* 0x00004c4004047810 */ /* 0x001fca0007f5e0ff */
[----:B------:R-:W-:Y:S02]  /*05d0*/  IMAD.X R5, RZ, RZ, R5, P2 ;  /* 0x000000ffff057224 */ /* 0x000fe400010e0605 */
[----:B----4-:R-:W-:-:S05]  /*05e0*/  IMAD.IADD R15, R15, 0x1, -R2 ;  /* 0x000000010f0f7824 */ /* 0x010fca00078e0a02 */
[----:B------:R-:W-:-:S05]  /*05f0*/  I2FP.F32.S32 R15, R15 ;  /* 0x0000000f000f7245 */ /* 0x000fca0000201400 */
[----:B------:R-:W-:-:S06]  /*0600*/  FMUL R15, R15, R0 ;  /* 0x000000000f0f7220 */ /* 0x000fcc0000400000 */
[----:B------:R-:W0:Y:S02]  /*0610*/  F2I.U32.TRUNC.NTZ R15, R15 ;  /* 0x0000000f000f7305 */ /* 0x000e24000020f000 */
[----:B0-----:R3:W-:Y:S01]  /*0620*/  STG.E.U8 desc[UR4][R8.64+0x1c98], R15 ;  /* 0x001c980f08007986 */ /* 0x0017e2000c101104 */
[----:B------:R-:W-:Y:S05]  /*0630*/  @P1 BRA `(.L_x_17) ;  /* 0xfffffffc001c1947 */ /* 0x000fea000383ffff */
.L_x_16:
[----:B0-----:R-:W-:Y:S05]  /*0640*/  @!P0 EXIT ;  /* 0x000000000000894d */ /* 0x001fea0003800000 */
[----:B------:R-:W-:Y:S02]  /*0650*/  ISETP.GE.U32.AND P1, PT, R12, 0x4, PT ;  /* 0x000000040c00780c */ /* 0x000fe40003f26070 */
[----:B------:R-:W-:-:S04]  /*0660*/  LOP3.LUT R14, R10, 0x3, RZ, 0xc0, !PT ;  /* 0x000000030a0e7812 */ /* 0x000fc800078ec0ff */
[----:B------:R-:W-:-:S07]  /*0670*/  ISETP.NE.AND P0, PT, R14, RZ, PT ;  /* 0x000000ff0e00720c */ /* 0x000fce0003f05270 */
[----:B------:R-:W-:Y:S06]  /*0680*/  @!P1 BRA `(.L_x_18) ;  /* 0x0000000000849947 */ /* 0x000fec0003800000 */
[----:B------:R-:W0:Y:S01]  /*0690*/  LDCU.128 UR8, c[0x0][0x380] ;  /* 0x00007000ff0877ac */ /* 0x000e220008000c00 */
[----:B---3--:R-:W-:-:S05]  /*06a0*/  IMAD R8, R7, 0x988, RZ ;  /* 0x0000098807087824 */ /* 0x008fca00078e02ff */
[----:B------:R-:W-:-:S05]  /*06b0*/  IADD3 R8, P1, PT, R8, R3, RZ ;  /* 0x0000000308087210 */ /* 0x000fca0007f3e0ff */
[----:B------:R-:W-:Y:S01]  /*06c0*/  IMAD.X R12, RZ, RZ, R6, P1 ;  /* 0x000000ffff0c7224 */ /* 0x000fe200008e0606 */
[----:B0-----:R-:W-:-:S04]  /*06d0*/  IADD3 R4, P2, PT, R8, UR10, RZ ;  /* 0x0000000a08047c10 */ /* 0x001fc8000ff5e0ff */
[----:B------:R-:W-:-:S05]  /*06e0*/  IADD3.X R5, PT, PT, R12, UR11, RZ, P2, !PT ;  /* 0x0000000b0c057c10 */ /* 0x000fca00097fe4ff */
[----:B------:R-:W2:Y:S01]  /*06f0*/  LDG.E.U8 R9, desc[UR4][R4.64] ;  /* 0x0000000404097981 */ /* 0x000ea2000c1e1100 */
[----:B------:R-:W-:Y:S01]  /*0700*/  IADD3 R8, P1, PT, R8, UR8, RZ ;  /* 0x0000000808087c10 */ /* 0x000fe2000ff3e0ff */
[----:B--2---:R-:W-:-:S05]  /*0710*/  IMAD.IADD R9, R9, 0x1, -R2 ;  /* 0x0000000109097824 */ /* 0x004fca00078e0a02 */
[----:B------:R-:W-:-:S05]  /*0720*/  I2FP.F32.S32 R9, R9 ;  /* 0x0000000900097245 */ /* 0x000fca0000201400 */
[----:B------:R-:W-:Y:S01]  /*0730*/  FMUL R11, R9, R0 ;  /* 0x00000000090b7220 */ /* 0x000fe20000400000 */
[----:B------:R-:W-:-:S05]  /*0740*/  IADD3.X R9, PT, PT, R12, UR9, RZ, P1, !PT ;  /* 0x000000090c097c10 */ /* 0x000fca0008ffe4ff */
[----:B------:R-:W0:Y:S02]  /*0750*/  F2I.U32.TRUNC.NTZ R11, R11 ;  /* 0x0000000b000b7305 */ /* 0x000e24000020f000 */
[----:B0-----:R0:W-:Y:S04]  /*0760*/  STG.E.U8 desc[UR4][R8.64], R11 ;  /* 0x0000000b08007986 */ /* 0x0011e8000c101104 */
        /* <DEDUP_REMOVED lines=12> */
[----:B0-----:R-:W2:Y:S01]  /*0830*/  LDG.E.U8 R11, desc[UR4][R4.64+0x1c98] ;  /* 0x001c9804040b7981 */ /* 0x001ea2000c1e1100 */
[----:B------:R-:W-:Y:S02]  /*0840*/  VIADD R7, R7, 0x4 ;  /* 0x0000000407077836 */ /* 0x000fe40000000000 */
[----:B--2---:R-:W-:-:S05]  /*0850*/  IMAD.IADD R11, R11, 0x1, -R2 ;  /* 0x000000010b0b7824 */ /* 0x004fca00078e0a02 */
[----:B------:R-:W-:-:S05]  /*0860*/  I2FP.F32.S32 R11, R11 ;  /* 0x0000000b000b7245 */ /* 0x000fca0000201400 */
[----:B------:R-:W-:-:S06]  /*0870*/  FMUL R11, R11, R0 ;  /* 0x000000000b0b7220 */ /* 0x000fcc0000400000 */
[----:B------:R-:W0:Y:S02]  /*0880*/  F2I.U32.TRUNC.NTZ R11, R11 ;  /* 0x0000000b000b7305 */ /* 0x000e24000020f000 */
[----:B0-----:R1:W-:Y:S02]  /*0890*/  STG.E.U8 desc[UR4][R8.64+0x1c98], R11 ;  /* 0x001c980b08007986 */ /* 0x0013e4000c101104 */
.L_x_18:
[----:B------:R-:W-:Y:S05]  /*08a0*/  @!P0 EXIT ;  /* 0x000000000000894d */ /* 0x000fea0003800000 */
[----:B------:R-:W-:Y:S02]  /*08b0*/  ISETP.NE.AND P1, PT, R14, 0x1, PT ;  /* 0x000000010e00780c */ /* 0x000fe40003f25270 */
[----:B------:R-:W-:-:S04]  /*08c0*/  LOP3.LUT R10, R10, 0x1, RZ, 0xc0, !PT ;  /* 0x000000010a0a7812 */ /* 0x000fc800078ec0ff */
[----:B------:R-:W-:-:S07]  /*08d0*/  ISETP.NE.U32.AND P0, PT, R10, 0x1, PT ;  /* 0x000000010a00780c */ /* 0x000fce0003f05070 */
[----:B------:R-:W-:Y:S06]  /*08e0*/  @!P1 BRA `(.L_x_19) ;  /* 0x0000000000549947 */ /* 0x000fec0003800000 */
[----:B------:R-:W0:Y:S01]  /*08f0*/  LDCU.128 UR8, c[0x0][0x380] ;  /* 0x00007000ff0877ac */ /* 0x000e220008000c00 */
[----:B-1-3--:R-:W-:-:S05]  /*0900*/  IMAD R8, R7, 0x988, RZ ;  /* 0x0000098807087824 */ /* 0x00afca00078e02ff */
        /* <DEDUP_REMOVED lines=9> */
[----:B------:R-:W-:-:S03]  /*09a0*/  IADD3.X R9, PT, PT, R12, UR9, RZ, P1, !PT ;  /* 0x000000090c097c10 */ /* 0x000fc60008ffe4ff */
[----:B------:R-:W0:Y:S02]  /*09b0*/  F2I.U32.TRUNC.NTZ R11, R10 ;  /* 0x0000000a000b7305 */ /* 0x000e24000020f000 */
[----:B0-----:R0:W-:Y:S04]  /*09c0*/  STG.E.U8 desc[UR4][R8.64], R11 ;  /* 0x0000000b08007986 */ /* 0x0011e8000c101104 */
[----:B------:R-:W2:Y:S01]  /*09d0*/  LDG.E.U8 R13, desc[UR4][R4.64+0x988] ;  /* 0x00098804040d7981 */ /* 0x000ea2000c1e1100 */
[----:B------:R-:W-:Y:S02]  /*09e0*/  VIADD R7, R7, 0x2 ;  /* 0x0000000207077836 */ /* 0x000fe40000000000 */
[----:B--2---:R-:W-:-:S05]  /*09f0*/  IMAD.IADD R13, R13, 0x1, -R2 ;  /* 0x000000010d0d7824 */ /* 0x004fca00078e0a02 */
[----:B------:R-:W-:-:S05]  /*0a00*/  I2FP.F32.S32 R13, R13 ;  /* 0x0000000d000d7245 */ /* 0x000fca0000201400 */
[----:B------:R-:W-:-:S06]  /*0a10*/  FMUL R13, R13, R0 ;  /* 0x000000000d0d7220 */ /* 0x000fcc0000400000 */
[----:B------:R-:W1:Y:S02]  /*0a20*/  F2I.U32.TRUNC.NTZ R13, R13 ;  /* 0x0000000d000d7305 */ /* 0x000e64000020f000 */
[----:B-1----:R0:W-:Y:S02]  /*0a30*/  STG.E.U8 desc[UR4][R8.64+0x988], R13 ;  /* 0x0009880d08007986 */ /* 0x0021e4000c101104 */
.L_x_19:
[----:B------:R-:W-:Y:S05]  /*0a40*/  @P0 EXIT ;  /* 0x000000000000094d */ /* 0x000fea0003800000 */
[----:B------:R-:W2:Y:S01]  /*0a50*/  LDCU.128 UR8, c[0x0][0x380] ;  /* 0x00007000ff0877ac */ /* 0x000ea20008000c00 */
[----:B01-3--:R-:W-:-:S05]  /*0a60*/  IMAD R8, R7, 0x988, RZ ;  /* 0x0000098807087824 */ /* 0x00bfca00078e02ff */
[----:B------:R-:W-:-:S05]  /*0a70*/  IADD3 R8, P0, PT, R8, R3, RZ ;  /* 0x0000000308087210 */ /* 0x000fca0007f1e0ff */
[----:B------:R-:W-:Y:S01]  /*0a80*/  IMAD.X R6, RZ, RZ, R6, P0 ;  /* 0x000000ffff067224 */ /* 0x000fe200000e0606 */
[----:B--2---:R-:W-:-:S04]  /*0a90*/  IADD3 R4, P1, PT, R8, UR10, RZ ;  /* 0x0000000a08047c10 */ /* 0x004fc8000ff3e0ff */
[----:B------:R-:W-:-:S06]  /*0aa0*/  IADD3.X R5, PT, PT, R6, UR11, RZ, P1, !PT ;  /* 0x0000000b06057c10 */ /* 0x000fcc0008ffe4ff */
[----:B------:R-:W2:Y:S02]  /*0ab0*/  LDG.E.U8 R5, desc[UR4][R4.64] ;  /* 0x0000000404057981 */ /* 0x000ea4000c1e1100 */
[----:B--2---:R-:W-:-:S05]  /*0ac0*/  IMAD.IADD R2, R5, 0x1, -R2 ;  /* 0x0000000105027824 */ /* 0x004fca00078e0a02 */
[----:B------:R-:W-:Y:S02]  /*0ad0*/  I2FP.F32.S32 R3, R2 ;  /* 0x0000000200037245 */ /* 0x000fe40000201400 */
[----:B------:R-:W-:-:S03]  /*0ae0*/  IADD3 R2, P0, PT, R8, UR8, RZ ;  /* 0x0000000808027c10 */ /* 0x000fc6000ff1e0ff */
[----:B------:R-:W-:Y:S01]  /*0af0*/  FMUL R0, R3, R0 ;  /* 0x0000000003007220 */ /* 0x000fe20000400000 */
[----:B------:R-:W-:-:S03]  /*0b00*/  IADD3.X R3, PT, PT, R6, UR9, RZ, P0, !PT ;  /* 0x0000000906037c10 */ /* 0x000fc600087fe4ff */
[----:B------:R-:W0:Y:S02]  /*0b10*/  F2I.U32.TRUNC.NTZ R7, R0 ;  /* 0x0000000000077305 */ /* 0x000e24000020f000 */
[----:B0-----:R-:W-:Y:S01]  /*0b20*/  STG.E.U8 desc[UR4][R2.64], R7 ;  /* 0x0000000702007986 */ /* 0x001fe2000c101104 */
[----:B------:R-:W-:Y:S05]  /*0b30*/  EXIT ;  /* 0x000000000000794d */ /* 0x000fea0003800000 */
        .weak           $__internal_0_$__cuda_sm3x_div_rn_noftz_f32_slowpath
        .type           $__internal_0_$__cuda_sm3x_div_rn_noftz_f32_slowpath,@function
        .size           $__internal_0_$__cuda_sm3x_div_rn_noftz_f32_slowpath,(.L_x_42 - $__internal_0_$__cuda_sm3x_div_rn_noftz_f32_slowpath)
$__internal_0_$__cuda_sm3x_div_rn_noftz_f32_slowpath:
[--C-:B------:R-:W-:Y:S01]  /*0b40*/  SHF.R.U32.HI R0, RZ, 0x17, R5.reuse ;  /* 0x00000017ff007819 */ /* 0x100fe20000011605 */
[----:B------:R-:W-:-:S03]  /*0b50*/  IMAD.MOV.U32 R8, RZ, RZ, R5 ;  /* 0x000000ffff087224 */ /* 0x000fc600078e0005 */
[----:B------:R-:W-:-:S05]  /*0b60*/  LOP3.LUT R6, R0, 0xff, RZ, 0xc0, !PT ;  /* 0x000000ff00067812 */ /* 0x000fca00078ec0ff */
[----:B------:R-:W-:-:S05]  /*0b70*/  VIADD R9, R6, 0xffffffff ;  /* 0xffffffff06097836 */ /* 0x000fca0000000000 */
[----:B------:R-:W-:-:S13]  /*0b80*/  ISETP.GT.U32.AND P0, PT, R9, 0xfd, PT ;  /* 0x000000fd0900780c */ /* 0x000fda0003f04070 */
[----:B------:R-:W-:Y:S01]  /*0b90*/  @!P0 IMAD.MOV.U32 R7, RZ, RZ, RZ ;  /* 0x000000ffff078224 */ /* 0x000fe200078e00ff */
[----:B------:R-:W-:Y:S06]  /*0ba0*/  @!P0 BRA `(.L_x_20) ;  /* 0x0000000000408947 */ /* 0x000fec0003800000 */
[----:B------:R-:W-:Y:S01]  /*0bb0*/  FSETP.GTU.FTZ.AND P0, PT, |R5|, +INF , PT ;  /* 0x7f8000000500780b */ /* 0x000fe20003f1c200 */
[----:B------:R-:W-:-:S12]  /*0bc0*/  IMAD.MOV.U32 R0, RZ, RZ, R5 ;  /* 0x000000ffff007224 */ /* 0x000fd800078e0005 */
[----:B------:R-:W-:Y:S05]  /*0bd0*/  @P0 BRA `(.L_x_21) ;  /* 0x0000000400280947 */ /* 0x000fea0003800000 */
[----:B------:R-:W-:-:S05]  /*0be0*/  IMAD.MOV.U32 R5, RZ, RZ, 0x437f0000 ;  /* 0x437f0000ff057424 */ /* 0x000fca00078e00ff */
[----:B------:R-:W-:-:S13]  /*0bf0*/  LOP3.LUT P0, RZ, R8, 0x7fffffff, R5, 0xc8, !PT ;  /* 0x7fffffff08ff7812 */ /* 0x000fda000780c805 */
[----:B------:R-:W-:Y:S05]  /*0c00*/  @!P0 BRA `(.L_x_22) ;  /* 0x0000000400148947 */ /* 0x000fea0003800000 */
[----:B------:R-:W-:Y:S02]  /*0c10*/  FSETP.NEU.FTZ.AND P0, PT, |R0|, +INF , PT ;  /* 0x7f8000000000780b */ /* 0x000fe40003f1d200 */
[----:B------:R-:W-:-:S04]  /*0c20*/  LOP3.LUT P1, RZ, R5, 0x7fffffff, RZ, 0xc0, !PT ;  /* 0x7fffffff05ff7812 */ /* 0x000fc8000782c0ff */
[----:B------:R-:W-:-:S13]  /*0c30*/  PLOP3.LUT P0, PT, P0, P1, PT, 0x2f, 0xf2 ;  /* 0x0000000000f2781c */ /* 0x000fda0000702577 */
[----:B------:R-:W-:Y:S05]  /*0c40*/  @P0 BRA `(.L_x_23) ;  /* 0x0000000000fc0947 */ /* 0x000fea0003800000 */
[----:B------:R-:W-:-:S13]  /*0c50*/  LOP3.LUT P0, RZ, R8, 0x7fffffff, RZ, 0xc0, !PT ;  /* 0x7fffffff08ff7812 */ /* 0x000fda000780c0ff */
[----:B------:R-:W-:Y:S05]  /*0c60*/  @!P0 BRA `(.L_x_24) ;  /* 0x0000000000e88947 */ /* 0x000fea0003800000 */
[----:B------:R-:W-:Y:S01]  /*0c70*/  ISETP.GE.AND P0, PT, R9, RZ, PT ;  /* 0x000000ff0900720c */ /* 0x000fe20003f06270 */
[----:B------:R-:W-:-:S12]  /*0c80*/  IMAD.MOV.U32 R7, RZ, RZ, RZ ;  /* 0x000000ffff077224 */ /* 0x000fd800078e00ff */
[----:B------:R-:W-:Y:S01]  /*0c90*/  @!P0 FFMA R8, R0, 1.84467440737095516160e+19, RZ ;  /* 0x5f80000000088823 */ /* 0x000fe200000000ff */
[----:B------:R-:W-:-:S07]  /*0ca0*/  @!P0 VIADD R7, R7, 0x40 ;  /* 0x0000004007078836 */ /* 0x000fce0000000000 */
.L_x_20:
[----:B------:R-:W-:Y:S01]  /*0cb0*/  LEA R5, R6, 0xc0800000, 0x17 ;  /* 0xc080000006057811 */ /* 0x000fe200078eb8ff */
[----:B------:R-:W-:Y:S01]  /*0cc0*/  UMOV UR4, 0x437f0000 ;  /* 0x437f000000047882 */ /* 0x000fe20000000000 */
[----:B------:R-:W-:Y:S01]  /*0cd0*/  IADD3 R6, PT, PT, R7, 0x86, -R6 ;  /* 0x0000008607067810 */ /* 0x000fe20007ffe806 */
[----:B------:R-:W-:Y:S02]  /*0ce0*/  UIADD3 UR4, UPT, UPT, UR4, -0x3800000, URZ ;  /* 0xfc80000004047890 */ /* 0x000fe4000fffe0ff */
[----:B------:R-:W-:-:S04]  /*0cf0*/  IMAD.IADD R5, R8, 0x1, -R5 ;  /* 0x0000000108057824 */ /* 0x000fc800078e0a05 */
[----:B------:R-:W0:Y:S01]  /*0d00*/  MUFU.RCP R0, R5 ;  /* 0x0000000500007308 */ /* 0x000e220000001000 */
[----:B------:R-:W-:-:S04]  /*0d10*/  FADD.FTZ R9, -R5, -RZ ;  /* 0x800000ff05097221 */ /* 0x000fc80000010100 */
[----:B0-----:R-:W-:-:S04]  /*0d20*/  FFMA R11, R0, R9, 1 ;  /* 0x3f800000000b7423 */ /* 0x001fc80000000009 */
[----:B------:R-:W-:-:S04]  /*0d30*/  FFMA R0, R0, R11, R0 ;  /* 0x0000000b00007223 */ /* 0x000fc80000000000 */
[----:B------:R-:W-:-:S04]  /*0d40*/  FFMA R8, R0, UR4, RZ ;  /* 0x0000000400087c23 */ /* 0x000fc800080000ff */
[----:B------:R-:W-:-:S04]  /*0d50*/  FFMA R11, R9, R8, UR4 ;  /* 0x00000004090b7e23 */ /* 0x000fc80008000008 */
[----:B------:R-:W-:-:S04]  /*0d60*/  FFMA R11, R0, R11, R8 ;  /* 0x0000000b000b7223 */ /* 0x000fc80000000008 */
[----:B------:R-:W-:-:S04]  /*0d70*/  FFMA R10, R9, R11, UR4 ;  /* 0x00000004090a7e23 */ /* 0x000fc8000800000b */
[----:B------:R-:W-:-:S05]  /*0d80*/  FFMA R8, R0, R10, R11 ;  /* 0x0000000a00087223 */ /* 0x000fca000000000b */
[----:B------:R-:W-:-:S04]  /*0d90*/  SHF.R.U32.HI R5, RZ, 0x17, R8 ;  /* 0x00000017ff057819 */ /* 0x000fc80000011608 */
[----:B------:R-:W-:-:S05]  /*0da0*/  LOP3.LUT R5, R5, 0xff, RZ, 0xc0, !PT ;  /* 0x000000ff05057812 */ /* 0x000fca00078ec0ff */
[----:B------:R-:W-:-:S04]  /*0db0*/  IMAD.IADD R9, R5, 0x1, R6 ;  /* 0x0000000105097824 */ /* 0x000fc800078e0206 */
[----:B------:R-:W-:-:S05]  /*0dc0*/  VIADD R5, R9, 0xffffffff ;  /* 0xffffffff09057836 */ /* 0x000fca0000000000 */
[----:B------:R-:W-:-:S13]  /*0dd0*/  ISETP.GE.U32.AND P0, PT, R5, 0xfe, PT ;  /* 0x000000fe0500780c */ /* 0x000fda0003f06070 */
[----:B------:R-:W-:Y:S05]  /*0de0*/  @!P0 BRA `(.L_x_25) ;  /* 0x0000000000808947 */ /* 0x000fea0003800000 */
[----:B------:R-:W-:-:S13]  /*0df0*/  ISETP.GT.AND P0, PT, R9, 0xfe, PT ;  /* 0x000000fe0900780c */ /* 0x000fda0003f04270 */
[----:B------:R-:W-:Y:S05]  /*0e00*/  @P0 BRA `(.L_x_26) ;  /* 0x00000000006c0947 */ /* 0x000fea0003800000 */
[----:B------:R-:W-:-:S13]  /*0e10*/  ISETP.GE.AND P0, PT, R9, 0x1, PT ;  /* 0x000000010900780c */ /* 0x000fda0003f06270 */
[----:B------:R-:W-:Y:S05]  /*0e20*/  @P0 BRA `(.L_x_27) ;  /* 0x0000000000980947 */ /* 0x000fea0003800000 */
[----:B------:R-:W-:Y:S02]  /*0e30*/  ISETP.GE.AND P0, PT, R9, -0x18, PT ;  /* 0xffffffe80900780c */ /* 0x000fe40003f06270 */
[----:B------:R-:W-:-:S11]  /*0e40*/  LOP3.LUT R8, R8, 0x80000000, RZ, 0xc0, !PT ;  /* 0x8000000008087812 */ /* 0x000fd600078ec0ff */
[----:B------:R-:W-:Y:S05]  /*0e50*/  @!P0 BRA `(.L_x_27) ;  /* 0x00000000008c8947 */ /* 0x000fea0003800000 */
[CC--:B------:R-:W-:Y:S01]  /*0e60*/  FFMA.RZ R5, R0.reuse, R10.reuse, R11 ;  /* 0x0000000a00057223 */ /* 0x0c0fe2000000c00b */
[C---:B------:R-:W-:Y:S01]  /*0e70*/  VIADD R7, R9.reuse, 0x20 ;  /* 0x0000002009077836 */ /* 0x040fe20000000000 */
[C---:B------:R-:W-:Y:S02]  /*0e80*/  ISETP.NE.AND P2, PT, R9.reuse, RZ, PT ;  /* 0x000000ff0900720c */ /* 0x040fe40003f45270 */
[----:B------:R-:W-:Y:S01]  /*0e90*/  ISETP.NE.AND P1, PT, R9, RZ, PT ;  /* 0x000000ff0900720c */ /* 0x000fe20003f25270 */
[----:B------:R-:W-:Y:S01]  /*0ea0*/  IMAD.MOV R9, RZ, RZ, -R9 ;  /* 0x000000ffff097224 */ /* 0x000fe200078e0a09 */
[----:B------:R-:W-:Y:S01]  /*0eb0*/  LOP3.LUT R6, R5, 0x7fffff, RZ, 0xc0, !PT ;  /* 0x007fffff05067812 */ /* 0x000fe200078ec0ff */
[CCC-:B------:R-:W-:Y:S01]  /*0ec0*/  FFMA.RP R5, R0.reuse, R10.reuse, R11.reuse ;  /* 0x0000000a00057223 */ /* 0x1c0fe2000000800b */
[----:B------:R-:W-:Y:S02]  /*0ed0*/  FFMA.RM R0, R0, R10, R11 ;  /* 0x0000000a00007223 */ /* 0x000fe4000000400b */
[----:B------:R-:W-:-:S03]  /*0ee0*/  LOP3.LUT R6, R6, 0x800000, RZ, 0xfc, !PT ;  /* 0x0080000006067812 */ /* 0x000fc600078efcff */
[----:B------:R-:W-:Y:S02]  /*0ef0*/  FSETP.NEU.FTZ.AND P0, PT, R5, R0, PT ;  /* 0x000000000500720b */ /* 0x000fe40003f1d000 */
[----:B------:R-:W-:Y:S02]  /*0f00*/  SHF.L.U32 R7, R6, R7, RZ ;  /* 0x0000000706077219 */ /* 0x000fe400000006ff */
[----:B------:R-:W-:Y:S02]  /*0f10*/  SEL R5, R9, RZ, P2 ;  /* 0x000000ff09057207 */ /* 0x000fe40001000000 */
[----:B------:R-:W-:Y:S02]  /*0f20*/  ISETP.NE.AND P1, PT, R7, RZ, P1 ;  /* 0x000000ff0700720c */ /* 0x000fe40000f25270 */
[----:B------:R-:W-:Y:S02]  /*0f30*/  SHF.R.U32.HI R5, RZ, R5, R6 ;  /* 0x00000005ff057219 */ /* 0x000fe40000011606 */
[----:B------:R-:W-:-:S02]  /*0f40*/  PLOP3.LUT P0, PT, P0, P1, PT, 0xf8, 0x8f ;  /* 0x00000000008f781c */ /* 0x000fc40000703f70 */
[----:B------:R-:W-:Y:S02]  /*0f50*/  SHF.R.U32.HI R7, RZ, 0x1, R5 ;  /* 0x00000001ff077819 */ /* 0x000fe40000011605 */
[----:B------:R-:W-:-:S04]  /*0f60*/  SEL R0, RZ, 0x1, !P0 ;  /* 0x00000001ff007807 */ /* 0x000fc80004000000 */
[----:B------:R-:W-:-:S04]  /*0f70*/  LOP3.LUT R0, R0, 0x1, R7, 0xf8, !PT ;  /* 0x0000000100007812 */ /* 0x000fc800078ef807 */
[----:B------:R-:W-:-:S05]  /*0f80*/  LOP3.LUT R0, R0, R5, RZ, 0xc0, !PT ;  /* 0x0000000500007212 */ /* 0x000fca00078ec0ff */
[----:B------:R-:W-:-:S05]  /*0f90*/  IMAD.IADD R7, R7, 0x1, R0 ;  /* 0x0000000107077824 */ /* 0x000fca00078e0200 */
[----:B------:R-:W-:Y:S01]  /*0fa0*/  LOP3.LUT R8, R7, R8, RZ, 0xfc, !PT ;  /* 0x0000000807087212 */ /* 0x000fe200078efcff */
[----:B------:R-:W-:Y:S06]  /*0fb0*/  BRA `(.L_x_27) ;  /* 0x0000000000347947 */ /* 0x000fec0003800000 */
.L_x_26:
[----:B------:R-:W-:-:S04]  /*0fc0*/  LOP3.LUT R8, R8, 0x80000000, RZ, 0xc0, !PT ;  /* 0x8000000008087812 */ /* 0x000fc800078ec0ff */
[----:B------:R-:W-:Y:S01]  /*0fd0*/  LOP3.LUT R8, R8, 0x7f800000, RZ, 0xfc, !PT ;  /* 0x7f80000008087812 */ /* 0x000fe200078efcff */
[----:B------:R-:W-:Y:S06]  /*0fe0*/  BRA `(.L_x_27) ;  /* 0x0000000000287947 */ /* 0x000fec0003800000 */
.L_x_25:
[----:B------:R-:W-:Y:S01]  /*0ff0*/  IMAD R8, R6, 0x800000, R8 ;  /* 0x0080000006087824 */ /* 0x000fe200078e0208 */
[----:B------:R-:W-:Y:S06]  /*1000*/  BRA `(.L_x_27) ;  /* 0x0000000000207947 */ /* 0x000fec0003800000 */
.L_x_24:
[----:B------:R-:W-:-:S04]  /*1010*/  LOP3.LUT R8, R8, 0x80000000, R5, 0x48, !PT ;  /* 0x8000000008087812 */ /* 0x000fc800078e4805 */
[----:B------:R-:W-:Y:S01]  /*1020*/  LOP3.LUT R8, R8, 0x7f800000, RZ, 0xfc, !PT ;  /* 0x7f80000008087812 */ /* 0x000fe200078efcff */
[----:B------:R-:W-:Y:S06]  /*1030*/  BRA `(.L_x_27) ;  /* 0x0000000000147947 */ /* 0x000fec0003800000 */
.L_x_23:
[----:B------:R-:W-:Y:S01]  /*1040*/  LOP3.LUT R8, R8, 0x80000000, R5, 0x48, !PT ;  /* 0x8000000008087812 */ /* 0x000fe200078e4805 */
[----:B------:R-:W-:Y:S06]  /*1050*/  BRA `(.L_x_27) ;  /* 0x00000000000c7947 */ /* 0x000fec0003800000 */
.L_x_22:
[----:B------:R-:W0:Y:S01]  /*1060*/  MUFU.RSQ R8, -QNAN ;  /* 0xffc0000000087908 */ /* 0x000e220000001400 */
[----:B------:R-:W-:Y:S05]  /*1070*/  BRA `(.L_x_27) ;  /* 0x0000000000047947 */ /* 0x000fea0003800000 */
.L_x_21:
[----:B------:R-:W-:-:S07]  /*1080*/  FADD.FTZ R8, R0, 255 ;  /* 0x437f000000087421 */ /* 0x000fce0000010000 */
.L_x_27:
[----:B------:R-:W-:-:S04]  /*1090*/  IMAD.MOV.U32 R5, RZ, RZ, 0x0 ;  /* 0x00000000ff057424 */ /* 0x000fc800078e00ff */
[----:B0-----:R-:W-:Y:S05]  /*10a0*/  RET.REL.NODEC R4 `(_Z20makecontrast1_kernelPhPKhihh) ;  /* 0xffffffec04d47950 */ /* 0x001fea0003c3ffff */
.L_x_28:
        /* <DEDUP_REMOVED lines=13> */
.L_x_42:


//--------------------- .text._Z19makecontrast_kernelP6uchar4PKS_ihh --------------------------
	.section	.text._Z19makecontrast_kernelP6uchar4PKS_ihh,"ax",@progbits
	.align	128
        .global         _Z19makecontrast_kernelP6uchar4PKS_ihh
        .type           _Z19makecontrast_kernelP6uchar4PKS_ihh,@function
        .size           _Z19makecontrast_kernelP6uchar4PKS_ihh,(.L_x_43 - _Z19makecontrast_kernelP6uchar4PKS_ihh)
        .other          _Z19makecontrast_kernelP6uchar4PKS_ihh,@"STO_CUDA_ENTRY STV_DEFAULT"
_Z19makecontrast_kernelP6uchar4PKS_ihh:
.text._Z19makecontrast_kernelP6uchar4PKS_ihh:
        /* <DEDUP_REMOVED lines=22> */
[----:B------:R-:W-:Y:S05]  /*0160*/  CALL.REL.NOINC `($__internal_1_$__cuda_sm3x_div_rn_noftz_f32_slowpath) ;  /* 0x0000000c00a07944 */ /* 0x000fea0003c00000 */
[----:B------:R-:W-:-:S07]  /*0170*/  IMAD.MOV.U32 R0, RZ, RZ, R8 ;  /* 0x000000ffff007224 */ /* 0x000fce00078e0008 */
.L_x_29:
        /* <DEDUP_REMOVED lines=11> */
[C---:B------:R-:W-:Y:S02]  /*0230*/  LEA R10, P1, R3.reuse, 0x1310, 0x2 ;  /* 0x00001310030a7811 */ /* 0x040fe400078210ff */
[----:B------:R-:W-:Y:S02]  /*0240*/  LOP3.LUT R7, R8, 0x7ffffffc, RZ, 0xc0, !PT ;  /* 0x7ffffffc08077812 */ /* 0x000fe400078ec0ff */
[----:B------:R-:W-:-:S03]  /*0250*/  LEA.HI.X R11, R3, RZ, R6, 0x2, P1 ;  /* 0x000000ff030b7211 */ /* 0x000fc600008f1406 */
[----:B------:R-:W-:Y:S01]  /*0260*/  IMAD.MOV R9, RZ, RZ, -R7 ;  /* 0x000000ffff097224 */ /* 0x000fe200078e0a07 */
[C---:B-1----:R-:W-:Y:S02]  /*0270*/  IADD3 R4, P2, PT, R10.reuse, UR10, RZ ;  /* 0x0000000a0a047c10 */ /* 0x042fe4000ff5e0ff */
[----:B------:R-:W-:Y:S02]  /*0280*/  IADD3 R10, P3, PT, R10, UR8, RZ ;  /* 0x000000080a0a7c10 */ /* 0x000fe4000ff7e0ff */
[C---:B------:R-:W-:Y:S02]  /*0290*/  IADD3.X R5, PT, PT, R11.reuse, UR11, RZ, P2, !PT ;  /* 0x0000000b0b057c10 */ /* 0x040fe400097fe4ff */
[----:B------:R-:W-:-:S09]  /*02a0*/  IADD3.X R11, PT, PT, R11, UR9, RZ, P3, !PT ;  /* 0x000000090b0b7c10 */ /* 0x000fd20009ffe4ff */
.L_x_31:
[----:B01----:R-:W2:Y:S02]  /*02b0*/  LDG.E R12, desc[UR4][R4.64+-0x1310] ;  /* 0xffecf004040c7981 */ /* 0x003ea4000c1e1900 */
[C---:B--2---:R-:W-:Y:S02]  /*02c0*/  PRMT R13, R12.reuse, 0x7770, RZ ;  /* 0x000077700c0d7816 */ /* 0x044fe400000000ff */
[C---:B------:R-:W-:Y:S02]  /*02d0*/  PRMT R17, R12.reuse, 0x7772, RZ ;  /* 0x000077720c117816 */ /* 0x040fe400000000ff */
[C---:B------:R-:W-:Y:S01]  /*02e0*/  PRMT R15, R12.reuse, 0x7771, RZ ;  /* 0x000077710c0f7816 */ /* 0x040fe200000000ff */
[--C-:B------:R-:W-:Y:S01]  /*02f0*/  IMAD.IADD R13, R13, 0x1, -R2.reuse ;  /* 0x000000010d0d7824 */ /* 0x100fe200078e0a02 */
[----:B------:R-:W-:Y:S01]  /*0300*/  PRMT R19, R12, 0x7773, RZ ;  /* 0x000077730c137816 */ /* 0x000fe200000000ff */
[--C-:B------:R-:W-:Y:S02]  /*0310*/  IMAD.IADD R17, R17, 0x1, -R2.reuse ;  /* 0x0000000111117824 */ /* 0x100fe400078e0a02 */
[--C-:B------:R-:W-:Y:S01]  /*0320*/  IMAD.IADD R15, R15, 0x1, -R2.reuse ;  /* 0x000000010f0f7824 */ /* 0x100fe200078e0a02 */
[----:B------:R-:W-:Y:S01]  /*0330*/  I2FP.F32.S32 R13, R13 ;  /* 0x0000000d000d7245 */ /* 0x000fe20000201400 */
[----:B------:R-:W-:Y:S01]  /*0340*/  IMAD.IADD R19, R19, 0x1, -R2 ;  /* 0x0000000113137824 */ /* 0x000fe200078e0a02 */
[----:B------:R-:W-:-:S02]  /*0350*/  I2FP.F32.S32 R17, R17 ;  /* 0x0000001100117245 */ /* 0x000fc40000201400 */
[----:B------:R-:W-:Y:S01]  /*0360*/  I2FP.F32.S32 R15, R15 ;  /* 0x0000000f000f7245 */ /* 0x000fe20000201400 */
[-C--:B------:R-:W-:Y:S01]  /*0370*/  FMUL R13, R13, R0.reuse ;  /* 0x000000000d0d7220 */ /* 0x080fe20000400000 */
[----:B------:R-:W-:Y:S01]  /*0380*/  I2FP.F32.S32 R19, R19 ;  /* 0x0000001300137245 */ /* 0x000fe20000201400 */
[-C--:B------:R-:W-:Y:S02]  /*0390*/  FMUL R17, R17, R0.reuse ;  /* 0x0000000011117220 */ /* 0x080fe40000400000 */
[-C--:B------:R-:W-:Y:S02]  /*03a0*/  FMUL R15, R15, R0.reuse ;  /* 0x000000000f0f7220 */ /* 0x080fe40000400000 */
[----:B------:R-:W-:Y:S01]  /*03b0*/  FMUL R19, R19, R0 ;  /* 0x0000000013137220 */ /* 0x000fe20000400000 */
[----:B------:R-:W-:Y:S08]  /*03c0*/  F2I.U32.TRUNC.NTZ R13, R13 ;  /* 0x0000000d000d7305 */ /* 0x000ff0000020f000 */
[----:B------:R-:W0:Y:S08]  /*03d0*/  F2I.U32.TRUNC.NTZ R12, R15 ;  /* 0x0000000f000c7305 */ /* 0x000e30000020f000 */
[----:B------:R-:W-:Y:S01]  /*03e0*/  F2I.U32.TRUNC.NTZ R17, R17 ;  /* 0x0000001100117305 */ /* 0x000fe2000020f000 */
[----:B0-----:R-:W-:-:S07]  /*03f0*/  PRMT R13, R13, 0x3340, R12 ;  /* 0x000033400d0d7816 */ /* 0x001fce000000000c */
[----:B------:R-:W0:Y:S01]  /*0400*/  F2I.U32.TRUNC.NTZ R16, R19 ;  /* 0x0000001300107305 */ /* 0x000e22000020f000 */
[----:B------:R-:W-:Y:S01]  /*0410*/  IMAD.MOV.U32 R12, RZ, RZ, R10 ;  /* 0x000000ffff0c7224 */ /* 0x000fe200078e000a */
[----:B0-----:R-:W-:-:S04]  /*0420*/  PRMT R16, R17, 0x3340, R16 ;  /* 0x0000334011107816 */ /* 0x001fc80000000010 */
[----:B------:R-:W-:Y:S01]  /*0430*/  PRMT R21, R13, 0x5410, R16 ;  /* 0x000054100d157816 */ /* 0x000fe20000000010 */
[----:B------:R-:W-:-:S05]  /*0440*/  IMAD.MOV.U32 R13, RZ, RZ, R11 ;  /* 0x000000ffff0d7224 */ /* 0x000fca00078e000b */
[----:B------:R0:W-:Y:S04]  /*0450*/  STG.E desc[UR4][R12.64+-0x1310], R21 ;  /* 0xffecf0150c007986 */ /* 0x0001e8000c101904 */
[----:B------:R-:W2:Y:S02]  /*0460*/  LDG.E R10, desc[UR4][R4.64+-0x988] ;  /* 0xfff67804040a7981 */ /* 0x000ea4000c1e1900 */
[C---:B--2---:R-:W-:Y:S02]  /*0470*/  PRMT R11, R10.reuse, 0x7770, RZ ;  /* 0x000077700a0b7816 */ /* 0x044fe400000000ff */
[C---:B------:R-:W-:Y:S02]  /*0480*/  PRMT R17, R10.reuse, 0x7772, RZ ;  /* 0x000077720a117816 */ /* 0x040fe400000000ff */
[C---:B------:R-:W-:Y:S01]  /*0490*/  PRMT R15, R10.reuse, 0x7771, RZ ;  /* 0x000077710a0f7816 */ /* 0x040fe200000000ff */
[--C-:B------:R-:W-:Y:S01]  /*04a0*/  IMAD.IADD R11, R11, 0x1, -R2.reuse ;  /* 0x000000010b0b7824 */ /* 0x100fe200078e0a02 */
[----:B------:R-:W-:Y:S01]  /*04b0*/  PRMT R19, R10, 0x7773, RZ ;  /* 0x000077730a137816 */ /* 0x000fe200000000ff */
[----:B------:R-:W-:-:S02]  /*04c0*/  IMAD.IADD R17, R17, 0x1, -R2 ;  /* 0x0000000111117824 */ /* 0x000fc400078e0a02 */
[--C-:B------:R-:W-:Y:S01]  /*04d0*/  IMAD.IADD R15, R15, 0x1, -R2.reuse ;  /* 0x000000010f0f7824 */ /* 0x100fe200078e0a02 */
[----:B------:R-:W-:Y:S01]  /*04e0*/  I2FP.F32.S32 R11, R11 ;  /* 0x0000000b000b7245 */ /* 0x000fe20000201400 */
[----:B------:R-:W-:Y:S01]  /*04f0*/  IMAD.IADD R19, R19, 0x1, -R2 ;  /* 0x0000000113137824 */ /* 0x000fe200078e0a02 */
[----:B------:R-:W-:Y:S02]  /*0500*/  I2FP.F32.S32 R17, R17 ;  /* 0x0000001100117245 */ /* 0x000fe40000201400 */
[----:B------:R-:W-:Y:S01]  /*0510*/  I2FP.F32.S32 R15, R15 ;  /* 0x0000000f000f7245 */ /* 0x000fe20000201400 */
[-C--:B------:R-:W-:Y:S01]  /*0520*/  FMUL R11, R11, R0.reuse ;  /* 0x000000000b0b7220 */ /* 0x080fe20000400000 */
[----:B------:R-:W-:Y:S01]  /*0530*/  I2FP.F32.S32 R19, R19 ;  /* 0x0000001300137245 */ /* 0x000fe20000201400 */
[-C--:B------:R-:W-:Y:S02]  /*0540*/  FMUL R17, R17, R0.reuse ;  /* 0x0000000011117220 */ /* 0x080fe40000400000 */
[----:B------:R-:W-:-:S02]  /*0550*/  FMUL R15, R15, R0 ;  /* 0x000000000f0f7220 */ /* 0x000fc40000400000 */
[----:B------:R-:W-:Y:S01]  /*0560*/  FMUL R19, R19, R0 ;  /* 0x0000000013137220 */ /* 0x000fe20000400000 */
[----:B------:R-:W-:Y:S08]  /*0570*/  F2I.U32.TRUNC.NTZ R11, R11 ;  /* 0x0000000b000b7305 */ /* 0x000ff0000020f000 */
[----:B------:R-:W1:Y:S08]  /*0580*/  F2I.U32.TRUNC.NTZ R10, R15 ;  /* 0x0000000f000a7305 */ /* 0x000e70000020f000 */
[----:B------:R-:W-:Y:S01]  /*0590*/  F2I.U32.TRUNC.NTZ R17, R17 ;  /* 0x0000001100117305 */ /* 0x000fe2000020f000 */
[----:B-1----:R-:W-:-:S07]  /*05a0*/  PRMT R11, R11, 0x3340, R10 ;  /* 0x000033400b0b7816 */ /* 0x002fce000000000a */
[----:B------:R-:W1:Y:S02]  /*05b0*/  F2I.U32.TRUNC.NTZ R16, R19 ;  /* 0x0000001300107305 */ /* 0x000e64000020f000 */
[----:B-1----:R-:W-:-:S04]  /*05c0*/  PRMT R16, R17, 0x3340, R16 ;  /* 0x0000334011107816 */ /* 0x002fc80000000010 */
[----:B------:R-:W-:-:S05]  /*05d0*/  PRMT R11, R11, 0x5410, R16 ;  /* 0x000054100b0b7816 */ /* 0x000fca0000000010 */
[----:B------:R1:W-:Y:S04]  /*05e0*/  STG.E desc[UR4][R12.64+-0x988], R11 ;  /* 0xfff6780b0c007986 */ /* 0x0003e8000c101904 */
[----:B------:R-:W2:Y:S02]  /*05f0*/  LDG.E R10, desc[UR4][R4.64] ;  /* 0x00000004040a7981 */ /* 0x000ea4000c1e1900 */
[C---:B--2---:R-:W-:Y:S02]  /*0600*/  PRMT R15, R10.reuse, 0x7770, RZ ;  /* 0x000077700a0f7816 */ /* 0x044fe400000000ff */
[C---:B------:R-:W-:Y:S02]  /*0610*/  PRMT R17, R10.reuse, 0x7772, RZ ;  /* 0x000077720a117816 */ /* 0x040fe400000000ff */
[C---:B0-----:R-:W-:Y:S01]  /*0620*/  PRMT R21, R10.reuse, 0x7771, RZ ;  /* 0x000077710a157816 */ /* 0x041fe200000000ff */
        /* <DEDUP_REMOVED lines=14> */
[----:B------:R-:W0:Y:S08]  /*0710*/  F2I.U32.TRUNC.NTZ R10, R21 ;  /* 0x00000015000a7305 */ /* 0x000e30000020f000 */
[----:B------:R-:W-:Y:S01]  /*0720*/  F2I.U32.TRUNC.NTZ R17, R17 ;  /* 0x0000001100117305 */ /* 0x000fe2000020f000 */
[----:B0-----:R-:W-:-:S07]  /*0730*/  PRMT R15, R15, 0x3340, R10 ;  /* 0x000033400f0f7816 */ /* 0x001fce000000000a */
[----:B------:R-:W0:Y:S02]  /*0740*/  F2I.U32.TRUNC.NTZ R16, R19 ;  /* 0x0000001300107305 */ /* 0x000e24000020f000 */
[----:B0-----:R-:W-:-:S04]  /*0750*/  PRMT R16, R17, 0x3340, R16 ;  /* 0x0000334011107816 */ /* 0x001fc80000000010 */
[----:B------:R-:W-:-:S05]  /*0760*/  PRMT R15, R15, 0x5410, R16 ;  /* 0x000054100f0f7816 */ /* 0x000fca0000000010 */
[----:B------:R0:W-:Y:S04]  /*0770*/  STG.E desc[UR4][R12.64], R15 ;  /* 0x0000000f0c007986 */ /* 0x0001e8000c101904 */
[----:B------:R2:W1:Y:S01]  /*0780*/  LDG.E R10, desc[UR4][R4.64+0x988] ;  /* 0x00098804040a7981 */ /* 0x000462000c1e1900 */
[----:B------:R-:W-:-:S05]  /*0790*/  VIADD R9, R9, 0x4 ;  /* 0x0000000409097836 */ /* 0x000fca0000000000 */
[----:B------:R-:W-:Y:S02]  /*07a0*/  ISETP.NE.AND P1, PT, R9, RZ, PT ;  /* 0x000000ff0900720c */ /* 0x000fe40003f25270 */
[----:B--2---:R-:W-:-:S05]  /*07b0*/  IADD3 R4, P2, PT, R4, 0x2620, RZ ;  /* 0x0000262004047810 */ /* 0x004fca0007f5e0ff */
[----:B------:R-:W-:Y:S01]  /*07c0*/  IMAD.X R5, RZ, RZ, R5, P2 ;  /* 0x000000ffff057224 */ /* 0x000fe200010e0605 */
[C---:B-1----:R-:W-:Y:S02]  /*07d0*/  PRMT R11, R10.reuse, 0x7770, RZ ;  /* 0x000077700a0b7816 */ /* 0x042fe400000000ff */
        /* <DEDUP_REMOVED lines=16> */
[----:B------:R-:W1:Y:S08]  /*08e0*/  F2I.U32.TRUNC.NTZ R10, R21 ;  /* 0x00000015000a7305 */ /* 0x000e70000020f000 */
[----:B------:R-:W-:Y:S01]  /*08f0*/  F2I.U32.TRUNC.NTZ R17, R17 ;  /* 0x0000001100117305 */ /* 0x000fe2000020f000 */
[----:B-1----:R-:W-:-:S07]  /*0900*/  PRMT R11, R11, 0x3340, R10 ;  /* 0x000033400b0b7816 */ /* 0x002fce000000000a */
[----:B------:R-:W1:Y:S01]  /*0910*/  F2I.U32.TRUNC.NTZ R16, R19 ;  /* 0x0000001300107305 */ /* 0x000e62000020f000 */
[----:B------:R-:W-:Y:S02]  /*0920*/  IADD3 R10, P3, PT, R12, 0x2620, RZ ;  /* 0x000026200c0a7810 */ /* 0x000fe40007f7e0ff */
[----:B-1----:R-:W-:-:S04]  /*0930*/  PRMT R16, R17, 0x3340, R16 ;  /* 0x0000334011107816 */ /* 0x002fc80000000010 */
[----:B0-----:R-:W-:Y:S01]  /*0940*/  PRMT R15, R11, 0x5410, R16 ;  /* 0x000054100b0f7816 */ /* 0x001fe20000000010 */
[----:B------:R-:W-:-:S04]  /*0950*/  IMAD.X R11, RZ, RZ, R13, P3 ;  /* 0x000000ffff0b7224 */ /* 0x000fc800018e060d */
[----:B------:R1:W-:Y:S01]  /*0960*/  STG.E desc[UR4][R12.64+0x988], R15 ;  /* 0x0009880f0c007986 */ /* 0x0003e2000c101904 */
[----:B------:R-:W-:Y:S05]  /*0970*/  @P1 BRA `(.L_x_31) ;  /* 0xfffffff8004c1947 */ /* 0x000fea000383ffff */
.L_x_30:
[----:B0-----:R-:W-:Y:S05]  /*0980*/  @!P0 EXIT ;  /* 0x000000000000894d */ /* 0x001fea0003800000 */
[----:B------:R-:W-:Y:S02]  /*0990*/  ISETP.NE.AND P1, PT, R14, 0x1, PT ;  /* 0x000000010e00780c */ /* 0x000fe40003f25270 */
[----:B------:R-:W-:-:S04]  /*09a0*/  LOP3.LUT R8, R8, 0x1, RZ, 0xc0, !PT ;  /* 0x0000000108087812 */ /* 0x000fc800078ec0ff */
[----:B------:R-:W-:-:S07]  /*09b0*/  ISETP.NE.U32.AND P0, PT, R8, 0x1, PT ;  /* 0x000000010800780c */ /* 0x000fce0003f05070 */
[----:B------:R-:W-:Y:S06]  /*09c0*/  @!P1 BRA `(.L_x_32) ;  /* 0x0000000000f49947 */ /* 0x000fec0003800000 */
[----:B------:R-:W0:Y:S01]  /*09d0*/  LDCU.128 UR8, c[0x0][0x380] ;  /* 0x00007000ff0877ac */ /* 0x000e220008000c00 */
[----:B------:R-:W-:-:S05]  /*09e0*/  IMAD R8, R7, 0x262, RZ ;  /* 0x0000026207087824 */ /* 0x000fca00078e02ff */
[----:B------:R-:W-:-:S05]  /*09f0*/  IADD3 R8, P1, PT, R8, R3, RZ ;  /* 0x0000000308087210 */ /* 0x000fca0007f3e0ff */
[----:B------:R-:W-:Y:S02]  /*0a00*/  IMAD.X R5, RZ, RZ, R6, P1 ;  /* 0x000000ffff057224 */ /* 0x000fe400008e0606 */
[----:B------:R-:W-:-:S03]  /*0a10*/  IMAD.SHL.U32 R9, R8, 0x4, RZ ;  /* 0x0000000408097824 */ /* 0x000fc600078e00ff */
[----:B------:R-:W-:Y:S02]  /*0a20*/  SHF.L.U64.HI R8, R8, 0x2, R5 ;  /* 0x0000000208087819 */ /* 0x000fe40000010205 */
[----:B0-----:R-:W-:-:S04]  /*0a30*/  IADD3 R4, P1, PT, R9, UR10, RZ ;  /* 0x0000000a09047c10 */ /* 0x001fc8000ff3e0ff */
[----:B------:R-:W-:-:S05]  /*0a40*/  IADD3.X R5, PT, PT, R8, UR11, RZ, P1, !PT ;  /* 0x0000000b08057c10 */ /* 0x000fca0008ffe4ff */
[----:B------:R-:W2:Y:S02]  /*0a50*/  LDG.E R10, desc[UR4][R4.64] ;  /* 0x00000004040a7981 */ /* 0x000ea4000c1e1900 */
[C---:B--2---:R-:W-:Y:S02]  /*0a60*/  PRMT R11, R10.reuse, 0x7770, RZ ;  /* 0x000077700a0b7816 */ /* 0x044fe400000000ff */
[C---:B-1----:R-:W-:Y:S02]  /*0a70*/  PRMT R15, R10.reuse, 0x7772, RZ ;  /* 0x000077720a0f7816 */ /* 0x042fe400000000ff */
        /* <DEDUP_REMOVED lines=19> */
[----:B------:R-:W-:-:S04]  /*0bb0*/  IADD3 R10, P1, PT, R9, UR8, RZ ;  /* 0x00000008090a7c10 */ /* 0x000fc8000ff3e0ff */
[----:B------:R-:W-:Y:S02]  /*0bc0*/  IADD3.X R11, PT, PT, R8, UR9, RZ, P1, !PT ;  /* 0x00000009080b7c10 */ /* 0x000fe40008ffe4ff */
[----:B0-----:R-:W-:-:S04]  /*0bd0*/  PRMT R12, R15, 0x3340, R12 ;  /* 0x000033400f0c7816 */ /* 0x001fc8000000000c */
[----:B------:R-:W-:-:S05]  /*0be0*/  PRMT R19, R19, 0x5410, R12 ;  /* 0x0000541013137816 */ /* 0x000fca000000000c */
[----:B------:R0:W-:Y:S04]  /*0bf0*/  STG.E desc[UR4][R10.64], R19 ;  /* 0x000000130a007986 */ /* 0x0001e8000c101904 */
[----:B------:R-:W2:Y:S01]  /*0c00*/  LDG.E R4, desc[UR4][R4.64+0x988] ;  /* 0x0009880404047981 */ /* 0x000ea2000c1e1900 */
[----:B------:R-:W-:Y:S01]  /*0c10*/  VIADD R7, R7, 0x2 ;  /* 0x0000000207077836 */ /* 0x000fe20000000000 */
        /* <DEDUP_REMOVED lines=23> */
[----:B------:R0:W-:Y:S02]  /*0d90*/  STG.E desc[UR4][R10.64+0x988], R9 ;  /* 0x000988090a007986 */ /* 0x0001e4000c101904 */
.L_x_32:
[----:B------:R-:W-:Y:S05]  /*0da0*/  @P0 EXIT ;  /* 0x000000000000094d */ /* 0x000fea0003800000 */
[----:B------:R-:W2:Y:S01]  /*0db0*/  LDCU.128 UR8, c[0x0][0x380] ;  /* 0x00007000ff0877ac */ /* 0x000ea20008000c00 */
[----:B------:R-:W-:-:S05]  /*0dc0*/  IMAD R4, R7, 0x262, RZ ;  /* 0x0000026207047824 */ /* 0x000fca00078e02ff */
[----:B------:R-:W-:-:S05]  /*0dd0*/  IADD3 R3, P0, PT, R4, R3, RZ ;  /* 0x0000000304037210 */ /* 0x000fca0007f1e0ff */
[----:B------:R-:W-:Y:S02]  /*0de0*/  IMAD.X R6, RZ, RZ, R6, P0 ;  /* 0x000000ffff067224 */ /* 0x000fe400000e0606 */
[----:B------:R-:W-:-:S03]  /*0df0*/  IMAD.SHL.U32 R4, R3, 0x4, RZ ;  /* 0x0000000403047824 */ /* 0x000fc600078e00ff */
[----:B------:R-:W-:Y:S02]  /*0e00*/  SHF.L.U64.HI R3, R3, 0x2, R6 ;  /* 0x0000000203037819 */ /* 0x000fe40000010206 */
[----:B--2---:R-:W-:-:S04]  /*0e10*/  IADD3 R6, P0, PT, R4, UR10, RZ ;  /* 0x0000000a04067c10 */ /* 0x004fc8000ff1e0ff */
[----:B------:R-:W-:-:S05]  /*0e20*/  IADD3.X R7, PT, PT, R3, UR11, RZ, P0, !PT ;  /* 0x0000000b03077c10 */ /* 0x000fca00087fe4ff */
[----:B------:R-:W2:Y:S01]  /*0e30*/  LDG.E R6, desc[UR4][R6.64] ;  /* 0x0000000406067981 */ /* 0x000ea2000c1e1900 */
[----:B------:R-:W-:Y:S02]  /*0e40*/  IADD3 R4, P0, PT, R4, UR8, RZ ;  /* 0x0000000804047c10 */ /* 0x000fe4000ff1e0ff */
[C---:B--2---:R-:W-:Y:S02]  /*0e50*/  PRMT R5, R6.reuse, 0x7770, RZ ;  /* 0x0000777006057816 */ /* 0x044fe400000000ff */
[C---:B0-----:R-:W-:Y:S02]  /*0e60*/  PRMT R11, R6.reuse, 0x7772, RZ ;  /* 0x00007772060b7816 */ /* 0x041fe400000000ff */
[C---:B------:R-:W-:Y:S01]  /*0e70*/  PRMT R9, R6.reuse, 0x7771, RZ ;  /* 0x0000777106097816 */ /* 0x040fe200000000ff */
[--C-:B------:R-:W-:Y:S01]  /*0e80*/  IMAD.IADD R5, R5, 0x1, -R2.reuse ;  /* 0x0000000105057824 */ /* 0x100fe200078e0a02 */
[----:B-1----:R-:W-:Y:S01]  /*0e90*/  PRMT R13, R6, 0x7773, RZ ;  /* 0x00007773060d7816 */ /* 0x002fe200000000ff */
        /* <DEDUP_REMOVED lines=15> */
[----:B------:R-:W0:Y:S01]  /*0f90*/  F2I.U32.TRUNC.NTZ R0, R13 ;  /* 0x0000000d00007305 */ /* 0x000e22000020f000 */
[----:B------:R-:W-:Y:S02]  /*0fa0*/  IADD3.X R5, PT, PT, R3, UR9, RZ, P0, !PT ;  /* 0x0000000903057c10 */ /* 0x000fe400087fe4ff */
[----:B0-----:R-:W-:-:S04]  /*0fb0*/  PRMT R0, R11, 0x3340, R0 ;  /* 0x000033400b007816 */ /* 0x001fc80000000000 */
[----:B------:R-:W-:-:S05]  /*0fc0*/  PRMT R7, R7, 0x5410, R0 ;  /* 0x0000541007077816 */ /* 0x000fca0000000000 */
[----:B------:R-:W-:Y:S01]  /*0fd0*/  STG.E desc[UR4][R4.64], R7 ;  /* 0x0000000704007986 */ /* 0x000fe2000c101904 */
[----:B------:R-:W-:Y:S05]  /*0fe0*/  EXIT ;  /* 0x000000000000794d */ /* 0x000fea0003800000 */
        .weak           $__internal_1_$__cuda_sm3x_div_rn_noftz_f32_slowpath
        .type           $__internal_1_$__cuda_sm3x_div_rn_noftz_f32_slowpath,@function
        .size           $__internal_1_$__cuda_sm3x_div_rn_noftz_f32_slowpath,(.L_x_43 - $__internal_1_$__cuda_sm3x_div_rn_noftz_f32_slowpath)
$__internal_1_$__cuda_sm3x_div_rn_noftz_f32_slowpath:
        /* <DEDUP_REMOVED lines=23> */
.L_x_33:
        /* <DEDUP_REMOVED lines=49> */
.L_x_39:
[----:B------:R-:W-:-:S04]  /*1470*/  LOP3.LUT R8, R8, 0x80000000, RZ, 0xc0, !PT ;  /* 0x8000000008087812 */ /* 0x000fc800078ec0ff */
[----:B------:R-:W-:Y:S01]  /*1480*/  LOP3.LUT R8, R8, 0x7f800000, RZ, 0xfc, !PT ;  /* 0x7f80000008087812 */ /* 0x000fe200078efcff */
[----:B------:R-:W-:Y:S06]  /*1490*/  BRA `(.L_x_40) ;  /* 0x0000000000287947 */ /* 0x000fec0003800000 */
.L_x_38:
[----:B------:R-:W-:Y:S01]  /*14a0*/  IMAD R8, R6, 0x800000, R8 ;  /* 0x0080000006087824 */ /* 0x000fe200078e0208 */
[----:B------:R-:W-:Y:S06]  /*14b0*/  BRA `(.L_x_40) ;  /* 0x0000000000207947 */ /* 0x000fec0003800000 */
.L_x_37:
[----:B------:R-:W-:-:S04]  /*14c0*/  LOP3.LUT R8, R8, 0x80000000, R5, 0x48, !PT ;  /* 0x8000000008087812 */ /* 0x000fc800078e4805 */
[----:B------:R-:W-:Y:S01]  /*14d0*/  LOP3.LUT R8, R8, 0x7f800000, RZ, 0xfc, !PT ;  /* 0x7f80000008087812 */ /* 0x000fe200078efcff */
[----:B------:R-:W-:Y:S06]  /*14e0*/  BRA `(.L_x_40) ;  /* 0x0000000000147947 */ /* 0x000fec0003800000 */
.L_x_36:
[----:B------:R-:W-:Y:S01]  /*14f0*/  LOP3.LUT R8, R8, 0x80000000, R5, 0x48, !PT ;  /* 0x8000000008087812 */ /* 0x000fe200078e4805 */
[----:B------:R-:W-:Y:S06]  /*1500*/  BRA `(.L_x_40) ;  /* 0x00000000000c7947 */ /* 0x000fec0003800000 */
.L_x_35:
[----:B------:R-:W0:Y:S01]  /*1510*/  MUFU.RSQ R8, -QNAN ;  /* 0xffc0000000087908 */ /* 0x000e220000001400 */
[----:B------:R-:W-:Y:S05]  /*1520*/  BRA `(.L_x_40) ;  /* 0x0000000000047947 */ /* 0x000fea0003800000 */
.L_x_34:
[----:B------:R-:W-:-:S07]  /*1530*/  FADD.FTZ R8, R0, 255 ;  /* 0x437f000000087421 */ /* 0x000fce0000010000 */
.L_x_40:
[----:B------:R-:W-:-:S04]  /*1540*/  IMAD.MOV.U32 R5, RZ, RZ, 0x0 ;  /* 0x00000000ff057424 */ /* 0x000fc800078e00ff */
[----:B0-----:R-:W-:Y:S05]  /*1550*/  RET.REL.NODEC R4 `(_Z19makecontrast_kernelP6uchar4PKS_ihh) ;  /* 0xffffffe804a87950 */ /* 0x001fea0003c3ffff */
.L_x_41:
        /* <DEDUP_REMOVED lines=10> */
.L_x_43:


//--------------------- .nv.global.init           --------------------------
	.section	.nv.global.init,"aw",@progbits
.nv.global.init:
	.type		$str,@object
	.size		$str,(.L_0 - $str)
$str:
        /*0000*/ 	.byte	0x61, 0x3d, 0x25, 0x64, 0x2c, 0x62, 0x3d, 0x25, 0x64, 0x2c, 0x63, 0x3d, 0x25, 0x64, 0x0a, 0x00
.L_0:


//--------------------- .nv.shared.reserved.0     --------------------------
	.section	.nv.shared.reserved.0,"aw",@nobits
	.weak		__nv_reservedSMEM_offset_0_alias
	.size		__nv_reservedSMEM_offset_0_alias, 0, 64
	.other		__nv_reservedSMEM_offset_0_alias,@"STO_CUDA_RESERVED_SHARED STV_DEFAULT"
__nv_reservedSMEM_offset_0_alias:
	.zero		0
	.zero		64


//--------------------- .nv.constant0._Z9addKernelPiPKiS1_ --------------------------
	.section	.nv.constant0._Z9addKernelPiPKiS1_,"a",@progbits
	.sectionflags	@""
	.align	4
.nv.constant0._Z9addKernelPiPKiS1_:
	.zero		920


//--------------------- .nv.constant0._Z18verticalave_kernelPhPKhiS_S_ --------------------------
	.section	.nv.constant0._Z18verticalave_kernelPhPKhiS_S_,"a",@progbits
	.sectionflags	@""
	.align	4
.nv.constant0._Z18verticalave_kernelPhPKhiS_S_:
	.zero		936


//--------------------- .nv.constant0._Z20makecontrast1_kernelPhPKhihh --------------------------
	.section	.nv.constant0._Z20makecontrast1_kernelPhPKhihh,"a",@progbits
	.sectionflags	@""
	.align	4
.nv.constant0._Z20makecontrast1_kernelPhPKhihh:
	.zero		918


//--------------------- .nv.constant0._Z19makecontrast_kernelP6uchar4PKS_ihh --------------------------
	.section	.nv.constant0._Z19makecontrast_kernelP6uchar4PKS_ihh,"a",@progbits
	.sectionflags	@""
	.align	4
.nv.constant0._Z19makecontrast_kernelP6uchar4PKS_ihh:
	.zero		918


//--------------------- SYMBOLS --------------------------

	.type		.nv.reservedSmem.offset0,@object
	.size		.nv.reservedSmem.offset0,0x4
	.type		vprintf,@function
